	.target	sm_90a

	.elftype	@"ET_EXEC"


//--------------------- .note.nv.tkinfo           --------------------------
	.section	.note.nv.tkinfo,"",@"SHT_NOTE"
	.sectionflags	@"SHF_NOTE_NV_TKINFO"
	.tkinfo
        /*0018*/ 	.word	0x00000002
        /*0030*/ 	.string	""
        /*0030*/ 	.string	"ptxas"
        /*0030*/ 	.string	"Cuda compilation tools, release 13.0, V13.0.88"
        /*0030*/ 	.string	"Build cuda_13.0.r13.0/compiler.36424714_0"
        /*0030*/ 	.string	"-arch sm_90a -m 64 "



//--------------------- .note.nv.cuinfo           --------------------------
	.section	.note.nv.cuinfo,"",@"SHT_NOTE"
	.sectionflags	@"SHF_NOTE_NV_CUINFO"
        /*0018*/ 	.short	0x0002
        /*001a*/ 	.short	0x005a
        /*001c*/ 	.short	0x0082
	.zero		2


//--------------------- .nv.info                  --------------------------
	.section	.nv.info,"",@"SHT_CUDA_INFO"
	.align	4


	//----- nvinfo : EIATTR_REGCOUNT
	.align		4
        /*0000*/ 	.byte	0x04, 0x2f
        /*0002*/ 	.short	(.L_12 - .L_11)
	.align		4
.L_11:
        /*0004*/ 	.word	index@(_ZN7cutlass13device_kernelINS_4conv6kernel13ConvUniversalINS1_16ConvProblemShapeILNS1_8OperatorE0ELi2EEENS1_10collective14CollectiveConvINS1_46MainloopSm90TmaGmmaWarpSpecializedImplicitGemmILS5_0ELi14ELi2EN4cute5tupleIJNSA_1CILi1EEESD_SD_EEENS1_36KernelImplicitTmaWarpSpecializedSm90ELi1EEENSB_IJNSC_ILi128EEESH_NSB_IJNSC_ILi32EEEEEEEEENS_6half_tESL_NSA_8TiledMMAINSA_8MMA_AtomIJNSA_4SM904GMMA26MMA_64x128x16_F32F16F16_SSILNSP_5MajorE0ELSR_0ELNSP_7ScaleInE1ELSS_1EEEEEENSA_6LayoutISE_NSB_IJNSC_ILi0EEESW_SW_EEEEENSB_IJNSA_10UnderscoreESZ_SZ_EEEEENS7_6detail26Sm90ImplicitGemmTileTraitsINSA_20SM90_TMA_LOAD_IM2COLENSA_14ComposedLayoutINSA_7SwizzleILi2ELi4ELi3EEENSA_18smem_ptr_flag_bitsILi16EEENSV_INSB_IJNSB_IJNSC_ILi8EEENSC_ILi16EEEEEENSB_IJSI_SD_EEENSB_IJSD_NSC_ILi14EEEEEEEEENSB_IJNSB_IJSI_NSC_ILi256EEEEEENSB_IJSD_SW_EEENSB_IJSW_NSC_ILi4096EEEEEEEEEEEEEvEENS13_INSA_13SM90_TMA_LOADES1O_vEEEENS_8epilogue10collective6detail29Sm90TmaWarpSpecializedAdapterINS1U_15DefaultEpilogueISL_NSB_IJNSB_IJlllEEESD_SW_EEES1Z_NS1T_6thread17LinearCombinationISL_Li1EffLNS20_9ScaleType4KindE0ELNS_15FloatRoundStyleE2ESL_EENS_4gemm15EpilogueDefaultEEEEEvvEEEEvNT_6ParamsE)
        /*0008*/ 	.word	0x0000009a


	//----- nvinfo : EIATTR_FRAME_SIZE
	.align		4
.L_12:
        /*000c*/ 	.byte	0x04, 0x11
        /*000e*/ 	.short	(.L_14 - .L_13)
	.align		4
.L_13:
        /*0010*/ 	.word	index@(_ZN7cutlass13device_kernelINS_4conv6kernel13ConvUniversalINS1_16ConvProblemShapeILNS1_8OperatorE0ELi2EEENS1_10collective14CollectiveConvINS1_46MainloopSm90TmaGmmaWarpSpecializedImplicitGemmILS5_0ELi14ELi2EN4cute5tupleIJNSA_1CILi1EEESD_SD_EEENS1_36KernelImplicitTmaWarpSpecializedSm90ELi1EEENSB_IJNSC_ILi128EEESH_NSB_IJNSC_ILi32EEEEEEEEENS_6half_tESL_NSA_8TiledMMAINSA_8MMA_AtomIJNSA_4SM904GMMA26MMA_64x128x16_F32F16F16_SSILNSP_5MajorE0ELSR_0ELNSP_7ScaleInE1ELSS_1EEEEEENSA_6LayoutISE_NSB_IJNSC_ILi0EEESW_SW_EEEEENSB_IJNSA_10UnderscoreESZ_SZ_EEEEENS7_6detail26Sm90ImplicitGemmTileTraitsINSA_20SM90_TMA_LOAD_IM2COLENSA_14ComposedLayoutINSA_7SwizzleILi2ELi4ELi3EEENSA_18smem_ptr_flag_bitsILi16EEENSV_INSB_IJNSB_IJNSC_ILi8EEENSC_ILi16EEEEEENSB_IJSI_SD_EEENSB_IJSD_NSC_ILi14EEEEEEEEENSB_IJNSB_IJSI_NSC_ILi256EEEEEENSB_IJSD_SW_EEENSB_IJSW_NSC_ILi4096EEEEEEEEEEEEEvEENS13_INSA_13SM90_TMA_LOADES1O_vEEEENS_8epilogue10collective6detail29Sm90TmaWarpSpecializedAdapterINS1U_15DefaultEpilogueISL_NSB_IJNSB_IJlllEEESD_SW_EEES1Z_NS1T_6thread17LinearCombinationISL_Li1EffLNS20_9ScaleType4KindE0ELNS_15FloatRoundStyleE2ESL_EENS_4gemm15EpilogueDefaultEEEEEvvEEEEvNT_6ParamsE)
        /*0014*/ 	.word	0x00000000


	//----- nvinfo : EIATTR_MIN_STACK_SIZE
	.align		4
.L_14:
        /*0018*/ 	.byte	0x04, 0x12
        /*001a*/ 	.short	(.L_16 - .L_15)
	.align		4
.L_15:
        /*001c*/ 	.word	index@(_ZN7cutlass13device_kernelINS_4conv6kernel13ConvUniversalINS1_16ConvProblemShapeILNS1_8OperatorE0ELi2EEENS1_10collective14CollectiveConvINS1_46MainloopSm90TmaGmmaWarpSpecializedImplicitGemmILS5_0ELi14ELi2EN4cute5tupleIJNSA_1CILi1EEESD_SD_EEENS1_36KernelImplicitTmaWarpSpecializedSm90ELi1EEENSB_IJNSC_ILi128EEESH_NSB_IJNSC_ILi32EEEEEEEEENS_6half_tESL_NSA_8TiledMMAINSA_8MMA_AtomIJNSA_4SM904GMMA26MMA_64x128x16_F32F16F16_SSILNSP_5MajorE0ELSR_0ELNSP_7ScaleInE1ELSS_1EEEEEENSA_6LayoutISE_NSB_IJNSC_ILi0EEESW_SW_EEEEENSB_IJNSA_10UnderscoreESZ_SZ_EEEEENS7_6detail26Sm90ImplicitGemmTileTraitsINSA_20SM90_TMA_LOAD_IM2COLENSA_14ComposedLayoutINSA_7SwizzleILi2ELi4ELi3EEENSA_18smem_ptr_flag_bitsILi16EEENSV_INSB_IJNSB_IJNSC_ILi8EEENSC_ILi16EEEEEENSB_IJSI_SD_EEENSB_IJSD_NSC_ILi14EEEEEEEEENSB_IJNSB_IJSI_NSC_ILi256EEEEEENSB_IJSD_SW_EEENSB_IJSW_NSC_ILi4096EEEEEEEEEEEEEvEENS13_INSA_13SM90_TMA_LOADES1O_vEEEENS_8epilogue10collective6detail29Sm90TmaWarpSpecializedAdapterINS1U_15DefaultEpilogueISL_NSB_IJNSB_IJlllEEESD_SW_EEES1Z_NS1T_6thread17LinearCombinationISL_Li1EffLNS20_9ScaleType4KindE0ELNS_15FloatRoundStyleE2ESL_EENS_4gemm15EpilogueDefaultEEEEEvvEEEEvNT_6ParamsE)
        /*0020*/ 	.word	0x00000000
.L_16:


//--------------------- .nv.compat                --------------------------
	.section	.nv.compat,"",@"SHT_CUDA_COMPAT_INFO"
	.align	4
        /*0000*/ 	.byte	0x02, 0x09, 0x01, 0x00, 0x02, 0x02, 0x04, 0x00, 0x02, 0x05, 0x05, 0x00, 0x03, 0x07, 0x01, 0x01
        /*0010*/ 	.byte	0x02, 0x03, 0x01, 0x00, 0x02, 0x06, 0x01, 0x00, 0x04, 0x0b, 0x08, 0x00, 0x00, 0x00, 0x00, 0x00
        /*0020*/ 	.byte	0x00, 0x00, 0x00, 0x00


//--------------------- .nv.info._ZN7cutlass13device_kernelINS_4conv6kernel13ConvUniversalINS1_16ConvProblemShapeILNS1_8OperatorE0ELi2EEENS1_10collective14CollectiveConvINS1_46MainloopSm90TmaGmmaWarpSpecializedImplicitGemmILS5_0ELi14ELi2EN4cute5tupleIJNSA_1CILi1EEESD_SD_EEENS1_36KernelImplicitTmaWarpSpecializedSm90ELi1EEENSB_IJNSC_ILi128EEESH_NSB_IJNSC_ILi32EEEEEEEEENS_6half_tESL_NSA_8TiledMMAINSA_8MMA_AtomIJNSA_4SM904GMMA26MMA_64x128x16_F32F16F16_SSILNSP_5MajorE0ELSR_0ELNSP_7ScaleInE1ELSS_1EEEEEENSA_6LayoutISE_NSB_IJNSC_ILi0EEESW_SW_EEEEENSB_IJNSA_10UnderscoreESZ_SZ_EEEEENS7_6detail26Sm90ImplicitGemmTileTraitsINSA_20SM90_TMA_LOAD_IM2COLENSA_14ComposedLayoutINSA_7SwizzleILi2ELi4ELi3EEENSA_18smem_ptr_flag_bitsILi16EEENSV_INSB_IJNSB_IJNSC_ILi8EEENSC_ILi16EEEEEENSB_IJSI_SD_EEENSB_IJSD_NSC_ILi14EEEEEEEEENSB_IJNSB_IJSI_NSC_ILi256EEEEEENSB_IJSD_SW_EEENSB_IJSW_NSC_ILi4096EEEEEEEEEEEEEvEENS13_INSA_13SM90_TMA_LOADES1O_vEEEENS_8epilogue10collective6detail29Sm90TmaWarpSpecializedAdapterINS1U_15DefaultEpilogueISL_NSB_IJNSB_IJlllEEESD_SW_EEES1Z_NS1T_6thread17LinearCombinationISL_Li1EffLNS20_9ScaleType4KindE0ELNS_15FloatRoundStyleE2ESL_EENS_4gemm15EpilogueDefaultEEEEEvvEEEEvNT_6ParamsE --------------------------
	.section	.nv.info._ZN7cutlass13device_kernelINS_4conv6kernel13ConvUniversalINS1_16ConvProblemShapeILNS1_8OperatorE0ELi2EEENS1_10collective14CollectiveConvINS1_46MainloopSm90TmaGmmaWarpSpecializedImplicitGemmILS5_0ELi14ELi2EN4cute5tupleIJNSA_1CILi1EEESD_SD_EEENS1_36KernelImplicitTmaWarpSpecializedSm90ELi1EEENSB_IJNSC_ILi128EEESH_NSB_IJNSC_ILi32EEEEEEEEENS_6half_tESL_NSA_8TiledMMAINSA_8MMA_AtomIJNSA_4SM904GMMA26MMA_64x128x16_F32F16F16_SSILNSP_5MajorE0ELSR_0ELNSP_7ScaleInE1ELSS_1EEEEEENSA_6LayoutISE_NSB_IJNSC_ILi0EEESW_SW_EEEEENSB_IJNSA_10UnderscoreESZ_SZ_EEEEENS7_6detail26Sm90ImplicitGemmTileTraitsINSA_20SM90_TMA_LOAD_IM2COLENSA_14ComposedLayoutINSA_7SwizzleILi2ELi4ELi3EEENSA_18smem_ptr_flag_bitsILi16EEENSV_INSB_IJNSB_IJNSC_ILi8EEENSC_ILi16EEEEEENSB_IJSI_SD_EEENSB_IJSD_NSC_ILi14EEEEEEEEENSB_IJNSB_IJSI_NSC_ILi256EEEEEENSB_IJSD_SW_EEENSB_IJSW_NSC_ILi4096EEEEEEEEEEEEEvEENS13_INSA_13SM90_TMA_LOADES1O_vEEEENS_8epilogue10collective6detail29Sm90TmaWarpSpecializedAdapterINS1U_15DefaultEpilogueISL_NSB_IJNSB_IJlllEEESD_SW_EEES1Z_NS1T_6thread17LinearCombinationISL_Li1EffLNS20_9ScaleType4KindE0ELNS_15FloatRoundStyleE2ESL_EENS_4gemm15EpilogueDefaultEEEEEvvEEEEvNT_6ParamsE,"",@"SHT_CUDA_INFO"
	.sectionflags	@""
	.align	4


	//----- nvinfo : EIATTR_CUDA_API_VERSION
	.align		4
        /*0000*/ 	.byte	0x04, 0x37
        /*0002*/ 	.short	(.L_18 - .L_17)
.L_17:
        /*0004*/ 	.word	0x00000082


	//----- nvinfo : EIATTR_KPARAM_INFO
	.align		4
.L_18:
        /*0008*/ 	.byte	0x04, 0x17
        /*000a*/ 	.short	(.L_20 - .L_19)
.L_19:
        /*000c*/ 	.word	0x00000000
        /*0010*/ 	.short	0x0000
        /*0012*/ 	.short	0x0070
        /*0014*/ 	.byte	0x00, 0xf0, 0x01, 0x0e


	//----- nvinfo : EIATTR_SPARSE_MMA_MASK
	.align		4
.L_20:
        /*0018*/ 	.byte	0x03, 0x50
        /*001a*/ 	.short	0x0000


	//----- nvinfo : EIATTR_MAXREG_COUNT
	.align		4
        /*001c*/ 	.byte	0x03, 0x1b
        /*001e*/ 	.short	0x00ff


	//----- nvinfo : EIATTR_NUM_BARRIERS
	.align		4
        /*0020*/ 	.byte	0x02, 0x4c
        /*0022*/ 	.byte	0x01
	.zero		1


	//----- nvinfo : EIATTR_MERCURY_ISA_VERSION
	.align		4
        /*0024*/ 	.byte	0x03, 0x5f
        /*0026*/ 	.short	0x0101


	//----- nvinfo : EIATTR_COOP_GROUP_MASK_REGIDS
	.align		4
        /*0028*/ 	.byte	0x04, 0x29
        /*002a*/ 	.short	(.L_22 - .L_21)


	//   ....[0]....
.L_21:
        /*002c*/ 	.word	0xffffffff


	//   ....[1]....
        /*0030*/ 	.word	0xffffffff


	//   ....[2]....
        /*0034*/ 	.word	0xffffffff


	//----- nvinfo : EIATTR_COOP_GROUP_INSTR_OFFSETS
	.align		4
.L_22:
        /*0038*/ 	.byte	0x04, 0x28
        /*003a*/ 	.short	(.L_24 - .L_23)


	//   ....[0]....
.L_23:
        /*003c*/ 	.word	0x00000060


	//   ....[1]....
        /*0040*/ 	.word	0x00000070


	//   ....[2]....
        /*0044*/ 	.word	0x00000130


	//----- nvinfo : EIATTR_MBARRIER_INSTR_OFFSETS
	.align		4
.L_24:
        /*0048*/ 	.byte	0x04, 0x39
        /*004a*/ 	.short	(.L_26 - .L_25)


	//   ....[0]....
.L_25:
        /*004c*/ 	.word	0x00000270
        /*0050*/ 	.word	0x000000ff
        /*0054*/ 	.word	0x00038000
        /*0058*/ 	.short	0x0100
        /*005a*/ 	.byte	0x08
	.zero		1


	//   ....[1]....
        /*005c*/ 	.word	0x00000280
        /*0060*/ 	.word	0x000000ff
        /*0064*/ 	.word	0x00038070
        /*0068*/ 	.short	0x0100
        /*006a*/ 	.byte	0x08
	.zero		1


	//   ....[2]....
        /*006c*/ 	.word	0x00000290
        /*0070*/ 	.word	0x000000ff
        /*0074*/ 	.word	0x00038008
        /*0078*/ 	.short	0x0100
        /*007a*/ 	.byte	0x08
	.zero		1


	//   ....[3]....
        /*007c*/ 	.word	0x000002a0
        /*0080*/ 	.word	0x000000ff
        /*0084*/ 	.word	0x00038078
        /*0088*/ 	.short	0x0100
        /*008a*/ 	.byte	0x08
	.zero		1


	//   ....[4]....
        /*008c*/ 	.word	0x000002b0
        /*0090*/ 	.word	0x000000ff
        /*0094*/ 	.word	0x00038010
        /*0098*/ 	.short	0x0100
        /*009a*/ 	.byte	0x08
	.zero		1


	//   ....[5]....
        /*009c*/ 	.word	0x000002c0
        /*00a0*/ 	.word	0x000000ff
        /*00a4*/ 	.word	0x00038080
        /*00a8*/ 	.short	0x0100
        /*00aa*/ 	.byte	0x08
	.zero		1


	//   ....[6]....
        /*00ac*/ 	.word	0x000002d0
        /*00b0*/ 	.word	0x000000ff
        /*00b4*/ 	.word	0x00038018
        /*00b8*/ 	.short	0x0100
        /*00ba*/ 	.byte	0x08
	.zero		1


	//   ....[7]....
        /*00bc*/ 	.word	0x000002e0
        /*00c0*/ 	.word	0x000000ff
        /*00c4*/ 	.word	0x00038088
        /*00c8*/ 	.short	0x0100
        /*00ca*/ 	.byte	0x08
	.zero		1


	//   ....[8]....
        /*00cc*/ 	.word	0x000002f0
        /*00d0*/ 	.word	0x000000ff
        /*00d4*/ 	.word	0x00038020
        /*00d8*/ 	.short	0x0100
        /*00da*/ 	.byte	0x08
	.zero		1


	//   ....[9]....
        /*00dc*/ 	.word	0x00000300
        /*00e0*/ 	.word	0x000000ff
        /*00e4*/ 	.word	0x00038090
        /*00e8*/ 	.short	0x0100
        /*00ea*/ 	.byte	0x08
	.zero		1


	//   ....[10]....
        /*00ec*/ 	.word	0x00000310
        /*00f0*/ 	.word	0x000000ff
        /*00f4*/ 	.word	0x00038028
        /*00f8*/ 	.short	0x0100
        /*00fa*/ 	.byte	0x08
	.zero		1


	//   ....[11]....
        /*00fc*/ 	.word	0x00000320
        /*0100*/ 	.word	0x000000ff
        /*0104*/ 	.word	0x00038098
        /*0108*/ 	.short	0x0100
        /*010a*/ 	.byte	0x08
	.zero		1


	//   ....[12]....
        /*010c*/ 	.word	0x00000330
        /*0110*/ 	.word	0x000000ff
        /*0114*/ 	.word	0x00038030
        /*0118*/ 	.short	0x0100
        /*011a*/ 	.byte	0x08
	.zero		1


	//   ....[13]....
        /*011c*/ 	.word	0x00000340
        /*0120*/ 	.word	0x000000ff
        /*0124*/ 	.word	0x000380a0
        /*0128*/ 	.short	0x0100
        /*012a*/ 	.byte	0x08
	.zero		1


	//   ....[14]....
        /*012c*/ 	.word	0x00000350
        /*0130*/ 	.word	0x000000ff
        /*0134*/ 	.word	0x00038038
        /*0138*/ 	.short	0x0100
        /*013a*/ 	.byte	0x08
	.zero		1


	//   ....[15]....
        /*013c*/ 	.word	0x00000360
        /*0140*/ 	.word	0x000000ff
        /*0144*/ 	.word	0x000380a8
        /*0148*/ 	.short	0x0100
        /*014a*/ 	.byte	0x08
	.zero		1


	//   ....[16]....
        /*014c*/ 	.word	0x00000370
        /*0150*/ 	.word	0x000000ff
        /*0154*/ 	.word	0x00038040
        /*0158*/ 	.short	0x0100
        /*015a*/ 	.byte	0x08
	.zero		1


	//   ....[17]....
        /*015c*/ 	.word	0x00000380
        /*0160*/ 	.word	0x000000ff
        /*0164*/ 	.word	0x000380b0
        /*0168*/ 	.short	0x0100
        /*016a*/ 	.byte	0x08
	.zero		1


	//   ....[18]....
        /*016c*/ 	.word	0x00000390
        /*0170*/ 	.word	0x000000ff
        /*0174*/ 	.word	0x00038048
        /*0178*/ 	.short	0x0100
        /*017a*/ 	.byte	0x08
	.zero		1


	//   ....[19]....
        /*017c*/ 	.word	0x000003a0
        /*0180*/ 	.word	0x000000ff
        /*0184*/ 	.word	0x000380b8
        /*0188*/ 	.short	0x0100
        /*018a*/ 	.byte	0x08
	.zero		1


	//   ....[20]....
        /*018c*/ 	.word	0x000003b0
        /*0190*/ 	.word	0x000000ff
        /*0194*/ 	.word	0x00038050
        /*0198*/ 	.short	0x0100
        /*019a*/ 	.byte	0x08
	.zero		1


	//   ....[21]....
        /*019c*/ 	.word	0x000003c0
        /*01a0*/ 	.word	0x000000ff
        /*01a4*/ 	.word	0x000380c0
        /*01a8*/ 	.short	0x0100
        /*01aa*/ 	.byte	0x08
	.zero		1


	//   ....[22]....
        /*01ac*/ 	.word	0x000003d0
        /*01b0*/ 	.word	0x000000ff
        /*01b4*/ 	.word	0x00038058
        /*01b8*/ 	.short	0x0100
        /*01ba*/ 	.byte	0x08
	.zero		1


	//   ....[23]....
        /*01bc*/ 	.word	0x000003e0
        /*01c0*/ 	.word	0x000000ff
        /*01c4*/ 	.word	0x000380c8
        /*01c8*/ 	.short	0x0100
        /*01ca*/ 	.byte	0x08
	.zero		1


	//   ....[24]....
        /*01cc*/ 	.word	0x000003f0
        /*01d0*/ 	.word	0x000000ff
        /*01d4*/ 	.word	0x00038060
        /*01d8*/ 	.short	0x0100
        /*01da*/ 	.byte	0x08
	.zero		1


	//   ....[25]....
        /*01dc*/ 	.word	0x00000400
        /*01e0*/ 	.word	0x000000ff
        /*01e4*/ 	.word	0x000380d0
        /*01e8*/ 	.short	0x0100
        /*01ea*/ 	.byte	0x08
	.zero		1


	//   ....[26]....
        /*01ec*/ 	.word	0x00000410
        /*01f0*/ 	.word	0x000000ff
        /*01f4*/ 	.word	0x00038068
        /*01f8*/ 	.short	0x0100
        /*01fa*/ 	.byte	0x08
	.zero		1


	//   ....[27]....
        /*01fc*/ 	.word	0x00000420
        /*0200*/ 	.word	0x000000ff
        /*0204*/ 	.word	0x000380d8
        /*0208*/ 	.short	0x0100
        /*020a*/ 	.byte	0x08
	.zero		1


	//   ....[28]....
        /*020c*/ 	.word	0x00000cd0
        /*0210*/ 	.word	0x00000004
        /*0214*/ 	.word	0x00038000
        /*0218*/ 	.short	0x010a
        /*021a*/ 	.byte	0x3f
	.zero		1


	//   ....[29]....
        /*021c*/ 	.word	0x00001030
        /*0220*/ 	.word	0x00000006
        /*0224*/ 	.word	0x00038000
        /*0228*/ 	.short	0x010a
        /*022a*/ 	.byte	0x3f
	.zero		1


	//   ....[30]....
        /*022c*/ 	.word	0x00001210
        /*0230*/ 	.word	0x000000ff
        /*0234*/ 	.word	0x00000000
        /*0238*/ 	.short	0x0101
        /*023a*/ 	.byte	0x06
	.zero		1


	//   ....[31]....
        /*023c*/ 	.word	0x00001410
        /*0240*/ 	.word	0x00000004
        /*0244*/ 	.word	0x00000000
        /*0248*/ 	.short	0x0101
        /*024a*/ 	.byte	0x3f
	.zero		1


	//   ....[32]....
        /*024c*/ 	.word	0x00009190
        /*0250*/ 	.word	0x0000000c
        /*0254*/ 	.word	0x00038070
        /*0258*/ 	.short	0x010a
        /*025a*/ 	.byte	0x3f
	.zero		1


	//   ....[33]....
        /*025c*/ 	.word	0x00009860
        /*0260*/ 	.word	0x00000000
        /*0264*/ 	.word	0x00000000
        /*0268*/ 	.short	0x010a
        /*026a*/ 	.byte	0x3f
	.zero		1


	//   ....[34]....
        /*026c*/ 	.word	0x00009910
        /*0270*/ 	.word	0x00000000
        /*0274*/ 	.word	0x00000000
        /*0278*/ 	.short	0x010a
        /*027a*/ 	.byte	0x3f
	.zero		1


	//   ....[35]....
        /*027c*/ 	.word	0x000099c0
        /*0280*/ 	.word	0x00000000
        /*0284*/ 	.word	0x00000000
        /*0288*/ 	.short	0x010a
        /*028a*/ 	.byte	0x3f
	.zero		1


	//   ....[36]....
        /*028c*/ 	.word	0x00009a70
        /*0290*/ 	.word	0x00000000
        /*0294*/ 	.word	0x00000000
        /*0298*/ 	.short	0x010a
        /*029a*/ 	.byte	0x3f
	.zero		1


	//   ....[37]....
        /*029c*/ 	.word	0x00009b20
        /*02a0*/ 	.word	0x00000000
        /*02a4*/ 	.word	0x00000000
        /*02a8*/ 	.short	0x010a
        /*02aa*/ 	.byte	0x3f
	.zero		1


	//   ....[38]....
        /*02ac*/ 	.word	0x00009bd0
        /*02b0*/ 	.word	0x00000000
        /*02b4*/ 	.word	0x00000000
        /*02b8*/ 	.short	0x010a
        /*02ba*/ 	.byte	0x3f
	.zero		1


	//   ....[39]....
        /*02bc*/ 	.word	0x00009c80
        /*02c0*/ 	.word	0x00000000
        /*02c4*/ 	.word	0x00000000
        /*02c8*/ 	.short	0x010a
        /*02ca*/ 	.byte	0x3f
	.zero		1


	//   ....[40]....
        /*02cc*/ 	.word	0x00009d30
        /*02d0*/ 	.word	0x00000000
        /*02d4*/ 	.word	0x00000000
        /*02d8*/ 	.short	0x010a
        /*02da*/ 	.byte	0x3f
	.zero		1


	//   ....[41]....
        /*02dc*/ 	.word	0x00009de0
        /*02e0*/ 	.word	0x00000000
        /*02e4*/ 	.word	0x00000000
        /*02e8*/ 	.short	0x010a
        /*02ea*/ 	.byte	0x3f
	.zero		1


	//   ....[42]....
        /*02ec*/ 	.word	0x00009e90
        /*02f0*/ 	.word	0x00000000
        /*02f4*/ 	.word	0x00000000
        /*02f8*/ 	.short	0x010a
        /*02fa*/ 	.byte	0x3f
	.zero		1


	//   ....[43]....
        /*02fc*/ 	.word	0x00009f40
        /*0300*/ 	.word	0x00000000
        /*0304*/ 	.word	0x00000000
        /*0308*/ 	.short	0x010a
        /*030a*/ 	.byte	0x3f
	.zero		1


	//   ....[44]....
        /*030c*/ 	.word	0x00009ff0
        /*0310*/ 	.word	0x00000000
        /*0314*/ 	.word	0x00000000
        /*0318*/ 	.short	0x010a
        /*031a*/ 	.byte	0x3f
	.zero		1


	//   ....[45]....
        /*031c*/ 	.word	0x0000a0a0
        /*0320*/ 	.word	0x00000000
        /*0324*/ 	.word	0x00000000
        /*0328*/ 	.short	0x010a
        /*032a*/ 	.byte	0x3f
	.zero		1


	//   ....[46]....
        /*032c*/ 	.word	0x0000a150
        /*0330*/ 	.word	0x00000002
        /*0334*/ 	.word	0x00000000
        /*0338*/ 	.short	0x010a
        /*033a*/ 	.byte	0x3f
	.zero		1


	//----- nvinfo : EIATTR_NUM_MBARRIERS
	.align		4
.L_26:
        /*033c*/ 	.byte	0x03, 0x38
        /*033e*/ 	.short	0x001c


	//----- nvinfo : EIATTR_EXIT_INSTR_OFFSETS
	.align		4
        /*0340*/ 	.byte	0x04, 0x1c
        /*0342*/ 	.short	(.L_28 - .L_27)


	//   ....[0]....
.L_27:
        /*0344*/ 	.word	0x00000800


	//   ....[1]....
        /*0348*/ 	.word	0x00001560


	//   ....[2]....
        /*034c*/ 	.word	0x00006a60


	//   ....[3]....
        /*0350*/ 	.word	0x00006a90


	//   ....[4]....
        /*0354*/ 	.word	0x00008f30


	//   ....[5]....
        /*0358*/ 	.word	0x00008f60


	//   ....[6]....
        /*035c*/ 	.word	0x00008f80


	//   ....[7]....
        /*0360*/ 	.word	0x00009770


	//   ....[8]....
        /*0364*/ 	.word	0x0000a180


	//----- nvinfo : EIATTR_MAX_THREADS
	.align		4
.L_28:
        /*0368*/ 	.byte	0x04, 0x05
        /*036a*/ 	.short	(.L_30 - .L_29)
.L_29:
        /*036c*/ 	.word	0x00000100
        /*0370*/ 	.word	0x00000001
        /*0374*/ 	.word	0x00000001


	//----- nvinfo : EIATTR_CRS_STACK_SIZE
	.align		4
.L_30:
        /*0378*/ 	.byte	0x04, 0x1e
        /*037a*/ 	.short	(.L_32 - .L_31)
.L_31:
        /*037c*/ 	.word	0x00000000


	//----- nvinfo : EIATTR_CBANK_PARAM_SIZE
	.align		4
.L_32:
        /*0380*/ 	.byte	0x03, 0x19
        /*0382*/ 	.short	0x03f0


	//----- nvinfo : EIATTR_PARAM_CBANK
	.align		4
        /*0384*/ 	.byte	0x04, 0x0a
        /*0386*/ 	.short	(.L_34 - .L_33)
	.align		4
.L_33:
        /*0388*/ 	.word	index@(.nv.constant0._ZN7cutlass13device_kernelINS_4conv6kernel13ConvUniversalINS1_16ConvProblemShapeILNS1_8OperatorE0ELi2EEENS1_10collective14CollectiveConvINS1_46MainloopSm90TmaGmmaWarpSpecializedImplicitGemmILS5_0ELi14ELi2EN4cute5tupleIJNSA_1CILi1EEESD_SD_EEENS1_36KernelImplicitTmaWarpSpecializedSm90ELi1EEENSB_IJNSC_ILi128EEESH_NSB_IJNSC_ILi32EEEEEEEEENS_6half_tESL_NSA_8TiledMMAINSA_8MMA_AtomIJNSA_4SM904GMMA26MMA_64x128x16_F32F16F16_SSILNSP_5MajorE0ELSR_0ELNSP_7ScaleInE1ELSS_1EEEEEENSA_6LayoutISE_NSB_IJNSC_ILi0EEESW_SW_EEEEENSB_IJNSA_10UnderscoreESZ_SZ_EEEEENS7_6detail26Sm90ImplicitGemmTileTraitsINSA_20SM90_TMA_LOAD_IM2COLENSA_14ComposedLayoutINSA_7SwizzleILi2ELi4ELi3EEENSA_18smem_ptr_flag_bitsILi16EEENSV_INSB_IJNSB_IJNSC_ILi8EEENSC_ILi16EEEEEENSB_IJSI_SD_EEENSB_IJSD_NSC_ILi14EEEEEEEEENSB_IJNSB_IJSI_NSC_ILi256EEEEEENSB_IJSD_SW_EEENSB_IJSW_NSC_ILi4096EEEEEEEEEEEEEvEENS13_INSA_13SM90_TMA_LOADES1O_vEEEENS_8epilogue10collective6detail29Sm90TmaWarpSpecializedAdapterINS1U_15DefaultEpilogueISL_NSB_IJNSB_IJlllEEESD_SW_EEES1Z_NS1T_6thread17LinearCombinationISL_Li1EffLNS20_9ScaleType4KindE0ELNS_15FloatRoundStyleE2ESL_EENS_4gemm15EpilogueDefaultEEEEEvvEEEEvNT_6ParamsE)
        /*038c*/ 	.short	0x0210
        /*038e*/ 	.short	0x03f0


	//----- nvinfo : EIATTR_SW_WAR
	.align		4
.L_34:
        /*0390*/ 	.byte	0x04, 0x36
        /*0392*/ 	.short	(.L_36 - .L_35)
.L_35:
        /*0394*/ 	.word	0x00000008
.L_36:


//--------------------- .nv.callgraph             --------------------------
	.section	.nv.callgraph,"",@"SHT_CUDA_CALLGRAPH"
	.align	4
	.sectionentsize	8
	.align		4
        /*0000*/ 	.word	0x00000000
	.align		4
        /*0004*/ 	.word	0xffffffff
	.align		4
        /*0008*/ 	.word	0x00000000
	.align		4
        /*000c*/ 	.word	0xfffffffe
	.align		4
        /*0010*/ 	.word	0x00000000
	.align		4
        /*0014*/ 	.word	0xfffffffd
	.align		4
        /*0018*/ 	.word	0x00000000
	.align		4
        /*001c*/ 	.word	0xfffffffc


//--------------------- .nv.constant4             --------------------------
	.section	.nv.constant4,"a",@progbits
	.align	8
	.align		8
.nv.constant4:
        /*0000*/ 	.dword	_ZN39_INTERNAL_b762c6b5_4_k_cu_9e408b68_25764cuda3std3__45__cpo5beginE
	.align		8
        /*0008*/ 	.dword	_ZN39_INTERNAL_b762c6b5_4_k_cu_9e408b68_25764cuda3std3__45__cpo3endE
	.align		8
        /*0010*/ 	.dword	_ZN39_INTERNAL_b762c6b5_4_k_cu_9e408b68_25764cuda3std3__45__cpo6cbeginE
	.align		8
        /*0018*/ 	.dword	_ZN39_INTERNAL_b762c6b5_4_k_cu_9e408b68_25764cuda3std3__45__cpo4cendE
	.align		8
        /*0020*/ 	.dword	_ZN39_INTERNAL_b762c6b5_4_k_cu_9e408b68_25764cuda3std3__441_GLOBAL__N__b762c6b5_4_k_cu_9e408b68_25766ignoreE
	.align		8
        /*0028*/ 	.dword	_ZN39_INTERNAL_b762c6b5_4_k_cu_9e408b68_25764cuda3std3__419piecewise_constructE
	.align		8
        /*0030*/ 	.dword	_ZN39_INTERNAL_b762c6b5_4_k_cu_9e408b68_25764cuda3std3__48in_placeE
	.align		8
        /*0038*/ 	.dword	_ZN39_INTERNAL_b762c6b5_4_k_cu_9e408b68_25764cuda3std6ranges3__45__cpo4swapE
	.align		8
        /*0040*/ 	.dword	_ZN39_INTERNAL_b762c6b5_4_k_cu_9e408b68_25764cuda3std6ranges3__45__cpo9iter_moveE
	.align		8
        /*0048*/ 	.dword	_ZN39_INTERNAL_b762c6b5_4_k_cu_9e408b68_25764cute7productE
	.align		8
        /*0050*/ 	.dword	_ZN39_INTERNAL_b762c6b5_4_k_cu_9e408b68_25764cute1_E


//--------------------- .text._ZN7cutlass13device_kernelINS_4conv6kernel13ConvUniversalINS1_16ConvProblemShapeILNS1_8OperatorE0ELi2EEENS1_10collective14CollectiveConvINS1_46MainloopSm90TmaGmmaWarpSpecializedImplicitGemmILS5_0ELi14ELi2EN4cute5tupleIJNSA_1CILi1EEESD_SD_EEENS1_36KernelImplicitTmaWarpSpecializedSm90ELi1EEENSB_IJNSC_ILi128EEESH_NSB_IJNSC_ILi32EEEEEEEEENS_6half_tESL_NSA_8TiledMMAINSA_8MMA_AtomIJNSA_4SM904GMMA26MMA_64x128x16_F32F16F16_SSILNSP_5MajorE0ELSR_0ELNSP_7ScaleInE1ELSS_1EEEEEENSA_6LayoutISE_NSB_IJNSC_ILi0EEESW_SW_EEEEENSB_IJNSA_10UnderscoreESZ_SZ_EEEEENS7_6detail26Sm90ImplicitGemmTileTraitsINSA_20SM90_TMA_LOAD_IM2COLENSA_14ComposedLayoutINSA_7SwizzleILi2ELi4ELi3EEENSA_18smem_ptr_flag_bitsILi16EEENSV_INSB_IJNSB_IJNSC_ILi8EEENSC_ILi16EEEEEENSB_IJSI_SD_EEENSB_IJSD_NSC_ILi14EEEEEEEEENSB_IJNSB_IJSI_NSC_ILi256EEEEEENSB_IJSD_SW_EEENSB_IJSW_NSC_ILi4096EEEEEEEEEEEEEvEENS13_INSA_13SM90_TMA_LOADES1O_vEEEENS_8epilogue10collective6detail29Sm90TmaWarpSpecializedAdapterINS1U_15DefaultEpilogueISL_NSB_IJNSB_IJlllEEESD_SW_EEES1Z_NS1T_6thread17LinearCombinationISL_Li1EffLNS20_9ScaleType4KindE0ELNS_15FloatRoundStyleE2ESL_EENS_4gemm15EpilogueDefaultEEEEEvvEEEEvNT_6ParamsE --------------------------
	.section	.text._ZN7cutlass13device_kernelINS_4conv6kernel13ConvUniversalINS1_16ConvProblemShapeILNS1_8OperatorE0ELi2EEENS1_10collective14CollectiveConvINS1_46MainloopSm90TmaGmmaWarpSpecializedImplicitGemmILS5_0ELi14ELi2EN4cute5tupleIJNSA_1CILi1EEESD_SD_EEENS1_36KernelImplicitTmaWarpSpecializedSm90ELi1EEENSB_IJNSC_ILi128EEESH_NSB_IJNSC_ILi32EEEEEEEEENS_6half_tESL_NSA_8TiledMMAINSA_8MMA_AtomIJNSA_4SM904GMMA26MMA_64x128x16_F32F16F16_SSILNSP_5MajorE0ELSR_0ELNSP_7ScaleInE1ELSS_1EEEEEENSA_6LayoutISE_NSB_IJNSC_ILi0EEESW_SW_EEEEENSB_IJNSA_10UnderscoreESZ_SZ_EEEEENS7_6detail26Sm90ImplicitGemmTileTraitsINSA_20SM90_TMA_LOAD_IM2COLENSA_14ComposedLayoutINSA_7SwizzleILi2ELi4ELi3EEENSA_18smem_ptr_flag_bitsILi16EEENSV_INSB_IJNSB_IJNSC_ILi8EEENSC_ILi16EEEEEENSB_IJSI_SD_EEENSB_IJSD_NSC_ILi14EEEEEEEEENSB_IJNSB_IJSI_NSC_ILi256EEEEEENSB_IJSD_SW_EEENSB_IJSW_NSC_ILi4096EEEEEEEEEEEEEvEENS13_INSA_13SM90_TMA_LOADES1O_vEEEENS_8epilogue10collective6detail29Sm90TmaWarpSpecializedAdapterINS1U_15DefaultEpilogueISL_NSB_IJNSB_IJlllEEESD_SW_EEES1Z_NS1T_6thread17LinearCombinationISL_Li1EffLNS20_9ScaleType4KindE0ELNS_15FloatRoundStyleE2ESL_EENS_4gemm15EpilogueDefaultEEEEEvvEEEEvNT_6ParamsE,"ax",@progbits
	.align	128
.text._ZN7cutlass13device_kernelINS_4conv6kernel13ConvUniversalINS1_16ConvProblemShapeILNS1_8OperatorE0ELi2EEENS1_10collective14CollectiveConvINS1_46MainloopSm90TmaGmmaWarpSpecializedImplicitGemmILS5_0ELi14ELi2EN4cute5tupleIJNSA_1CILi1EEESD_SD_EEENS1_36KernelImplicitTmaWarpSpecializedSm90ELi1EEENSB_IJNSC_ILi128EEESH_NSB_IJNSC_ILi32EEEEEEEEENS_6half_tESL_NSA_8TiledMMAINSA_8MMA_AtomIJNSA_4SM904GMMA26MMA_64x128x16_F32F16F16_SSILNSP_5MajorE0ELSR_0ELNSP_7ScaleInE1ELSS_1EEEEEENSA_6LayoutISE_NSB_IJNSC_ILi0EEESW_SW_EEEEENSB_IJNSA_10UnderscoreESZ_SZ_EEEEENS7_6detail26Sm90ImplicitGemmTileTraitsINSA_20SM90_TMA_LOAD_IM2COLENSA_14ComposedLayoutINSA_7SwizzleILi2ELi4ELi3EEENSA_18smem_ptr_flag_bitsILi16EEENSV_INSB_IJNSB_IJNSC_ILi8EEENSC_ILi16EEEEEENSB_IJSI_SD_EEENSB_IJSD_NSC_ILi14EEEEEEEEENSB_IJNSB_IJSI_NSC_ILi256EEEEEENSB_IJSD_SW_EEENSB_IJSW_NSC_ILi4096EEEEEEEEEEEEEvEENS13_INSA_13SM90_TMA_LOADES1O_vEEEENS_8epilogue10collective6detail29Sm90TmaWarpSpecializedAdapterINS1U_15DefaultEpilogueISL_NSB_IJNSB_IJlllEEESD_SW_EEES1Z_NS1T_6thread17LinearCombinationISL_Li1EffLNS20_9ScaleType4KindE0ELNS_15FloatRoundStyleE2ESL_EENS_4gemm15EpilogueDefaultEEEEEvvEEEEvNT_6ParamsE:
        .type           _ZN7cutlass13device_kernelINS_4conv6kernel13ConvUniversalINS1_16ConvProblemShapeILNS1_8OperatorE0ELi2EEENS1_10collective14CollectiveConvINS1_46MainloopSm90TmaGmmaWarpSpecializedImplicitGemmILS5_0ELi14ELi2EN4cute5tupleIJNSA_1CILi1EEESD_SD_EEENS1_36KernelImplicitTmaWarpSpecializedSm90ELi1EEENSB_IJNSC_ILi128EEESH_NSB_IJNSC_ILi32EEEEEEEEENS_6half_tESL_NSA_8TiledMMAINSA_8MMA_AtomIJNSA_4SM904GMMA26MMA_64x128x16_F32F16F16_SSILNSP_5MajorE0ELSR_0ELNSP_7ScaleInE1ELSS_1EEEEEENSA_6LayoutISE_NSB_IJNSC_ILi0EEESW_SW_EEEEENSB_IJNSA_10UnderscoreESZ_SZ_EEEEENS7_6detail26Sm90ImplicitGemmTileTraitsINSA_20SM90_TMA_LOAD_IM2COLENSA_14ComposedLayoutINSA_7SwizzleILi2ELi4ELi3EEENSA_18smem_ptr_flag_bitsILi16EEENSV_INSB_IJNSB_IJNSC_ILi8EEENSC_ILi16EEEEEENSB_IJSI_SD_EEENSB_IJSD_NSC_ILi14EEEEEEEEENSB_IJNSB_IJSI_NSC_ILi256EEEEEENSB_IJSD_SW_EEENSB_IJSW_NSC_ILi4096EEEEEEEEEEEEEvEENS13_INSA_13SM90_TMA_LOADES1O_vEEEENS_8epilogue10collective6detail29Sm90TmaWarpSpecializedAdapterINS1U_15DefaultEpilogueISL_NSB_IJNSB_IJlllEEESD_SW_EEES1Z_NS1T_6thread17LinearCombinationISL_Li1EffLNS20_9ScaleType4KindE0ELNS_15FloatRoundStyleE2ESL_EENS_4gemm15EpilogueDefaultEEEEEvvEEEEvNT_6ParamsE,@function
        .size           _ZN7cutlass13device_kernelINS_4conv6kernel13ConvUniversalINS1_16ConvProblemShapeILNS1_8OperatorE0ELi2EEENS1_10collective14CollectiveConvINS1_46MainloopSm90TmaGmmaWarpSpecializedImplicitGemmILS5_0ELi14ELi2EN4cute5tupleIJNSA_1CILi1EEESD_SD_EEENS1_36KernelImplicitTmaWarpSpecializedSm90ELi1EEENSB_IJNSC_ILi128EEESH_NSB_IJNSC_ILi32EEEEEEEEENS_6half_tESL_NSA_8TiledMMAINSA_8MMA_AtomIJNSA_4SM904GMMA26MMA_64x128x16_F32F16F16_SSILNSP_5MajorE0ELSR_0ELNSP_7ScaleInE1ELSS_1EEEEEENSA_6LayoutISE_NSB_IJNSC_ILi0EEESW_SW_EEEEENSB_IJNSA_10UnderscoreESZ_SZ_EEEEENS7_6detail26Sm90ImplicitGemmTileTraitsINSA_20SM90_TMA_LOAD_IM2COLENSA_14ComposedLayoutINSA_7SwizzleILi2ELi4ELi3EEENSA_18smem_ptr_flag_bitsILi16EEENSV_INSB_IJNSB_IJNSC_ILi8EEENSC_ILi16EEEEEENSB_IJSI_SD_EEENSB_IJSD_NSC_ILi14EEEEEEEEENSB_IJNSB_IJSI_NSC_ILi256EEEEEENSB_IJSD_SW_EEENSB_IJSW_NSC_ILi4096EEEEEEEEEEEEEvEENS13_INSA_13SM90_TMA_LOADES1O_vEEEENS_8epilogue10collective6detail29Sm90TmaWarpSpecializedAdapterINS1U_15DefaultEpilogueISL_NSB_IJNSB_IJlllEEESD_SW_EEES1Z_NS1T_6thread17LinearCombinationISL_Li1EffLNS20_9ScaleType4KindE0ELNS_15FloatRoundStyleE2ESL_EENS_4gemm15EpilogueDefaultEEEEEvvEEEEvNT_6ParamsE,(.L_x_296 - _ZN7cutlass13device_kernelINS_4conv6kernel13ConvUniversalINS1_16ConvProblemShapeILNS1_8OperatorE0ELi2EEENS1_10collective14CollectiveConvINS1_46MainloopSm90TmaGmmaWarpSpecializedImplicitGemmILS5_0ELi14ELi2EN4cute5tupleIJNSA_1CILi1EEESD_SD_EEENS1_36KernelImplicitTmaWarpSpecializedSm90ELi1EEENSB_IJNSC_ILi128EEESH_NSB_IJNSC_ILi32EEEEEEEEENS_6half_tESL_NSA_8TiledMMAINSA_8MMA_AtomIJNSA_4SM904GMMA26MMA_64x128x16_F32F16F16_SSILNSP_5MajorE0ELSR_0ELNSP_7ScaleInE1ELSS_1EEEEEENSA_6LayoutISE_NSB_IJNSC_ILi0EEESW_SW_EEEEENSB_IJNSA_10UnderscoreESZ_SZ_EEEEENS7_6detail26Sm90ImplicitGemmTileTraitsINSA_20SM90_TMA_LOAD_IM2COLENSA_14ComposedLayoutINSA_7SwizzleILi2ELi4ELi3EEENSA_18smem_ptr_flag_bitsILi16EEENSV_INSB_IJNSB_IJNSC_ILi8EEENSC_ILi16EEEEEENSB_IJSI_SD_EEENSB_IJSD_NSC_ILi14EEEEEEEEENSB_IJNSB_IJSI_NSC_ILi256EEEEEENSB_IJSD_SW_EEENSB_IJSW_NSC_ILi4096EEEEEEEEEEEEEvEENS13_INSA_13SM90_TMA_LOADES1O_vEEEENS_8epilogue10collective6detail29Sm90TmaWarpSpecializedAdapterINS1U_15DefaultEpilogueISL_NSB_IJNSB_IJlllEEESD_SW_EEES1Z_NS1T_6thread17LinearCombinationISL_Li1EffLNS20_9ScaleType4KindE0ELNS_15FloatRoundStyleE2ESL_EENS_4gemm15EpilogueDefaultEEEEEvvEEEEvNT_6ParamsE)
        .other          _ZN7cutlass13device_kernelINS_4conv6kernel13ConvUniversalINS1_16ConvProblemShapeILNS1_8OperatorE0ELi2EEENS1_10collective14CollectiveConvINS1_46MainloopSm90TmaGmmaWarpSpecializedImplicitGemmILS5_0ELi14ELi2EN4cute5tupleIJNSA_1CILi1EEESD_SD_EEENS1_36KernelImplicitTmaWarpSpecializedSm90ELi1EEENSB_IJNSC_ILi128EEESH_NSB_IJNSC_ILi32EEEEEEEEENS_6half_tESL_NSA_8TiledMMAINSA_8MMA_AtomIJNSA_4SM904GMMA26MMA_64x128x16_F32F16F16_SSILNSP_5MajorE0ELSR_0ELNSP_7ScaleInE1ELSS_1EEEEEENSA_6LayoutISE_NSB_IJNSC_ILi0EEESW_SW_EEEEENSB_IJNSA_10UnderscoreESZ_SZ_EEEEENS7_6detail26Sm90ImplicitGemmTileTraitsINSA_20SM90_TMA_LOAD_IM2COLENSA_14ComposedLayoutINSA_7SwizzleILi2ELi4ELi3EEENSA_18smem_ptr_flag_bitsILi16EEENSV_INSB_IJNSB_IJNSC_ILi8EEENSC_ILi16EEEEEENSB_IJSI_SD_EEENSB_IJSD_NSC_ILi14EEEEEEEEENSB_IJNSB_IJSI_NSC_ILi256EEEEEENSB_IJSD_SW_EEENSB_IJSW_NSC_ILi4096EEEEEEEEEEEEEvEENS13_INSA_13SM90_TMA_LOADES1O_vEEEENS_8epilogue10collective6detail29Sm90TmaWarpSpecializedAdapterINS1U_15DefaultEpilogueISL_NSB_IJNSB_IJlllEEESD_SW_EEES1Z_NS1T_6thread17LinearCombinationISL_Li1EffLNS20_9ScaleType4KindE0ELNS_15FloatRoundStyleE2ESL_EENS_4gemm15EpilogueDefaultEEEEEvvEEEEvNT_6ParamsE,@"STO_CUDA_ENTRY STV_DEFAULT"
_ZN7cutlass13device_kernelINS_4conv6kernel13ConvUniversalINS1_16ConvProblemShapeILNS1_8OperatorE0ELi2EEENS1_10collective14CollectiveConvINS1_46MainloopSm90TmaGmmaWarpSpecializedImplicitGemmILS5_0ELi14ELi2EN4cute5tupleIJNSA_1CILi1EEESD_SD_EEENS1_36KernelImplicitTmaWarpSpecializedSm90ELi1EEENSB_IJNSC_ILi128EEESH_NSB_IJNSC_ILi32EEEEEEEEENS_6half_tESL_NSA_8TiledMMAINSA_8MMA_AtomIJNSA_4SM904GMMA26MMA_64x128x16_F32F16F16_SSILNSP_5MajorE0ELSR_0ELNSP_7ScaleInE1ELSS_1EEEEEENSA_6LayoutISE_NSB_IJNSC_ILi0EEESW_SW_EEEEENSB_IJNSA_10UnderscoreESZ_SZ_EEEEENS7_6detail26Sm90ImplicitGemmTileTraitsINSA_20SM90_TMA_LOAD_IM2COLENSA_14ComposedLayoutINSA_7SwizzleILi2ELi4ELi3EEENSA_18smem_ptr_flag_bitsILi16EEENSV_INSB_IJNSB_IJNSC_ILi8EEENSC_ILi16EEEEEENSB_IJSI_SD_EEENSB_IJSD_NSC_ILi14EEEEEEEEENSB_IJNSB_IJSI_NSC_ILi256EEEEEENSB_IJSD_SW_EEENSB_IJSW_NSC_ILi4096EEEEEEEEEEEEEvEENS13_INSA_13SM90_TMA_LOADES1O_vEEEENS_8epilogue10collective6detail29Sm90TmaWarpSpecializedAdapterINS1U_15DefaultEpilogueISL_NSB_IJNSB_IJlllEEESD_SW_EEES1Z_NS1T_6thread17LinearCombinationISL_Li1EffLNS20_9ScaleType4KindE0ELNS_15FloatRoundStyleE2ESL_EENS_4gemm15EpilogueDefaultEEEEEvvEEEEvNT_6ParamsE:
[----:B------:R-:W-:Y:S01]  /*0000*/  LDC R1, c[0x0][0x28] ;  /* 0x00000a00ff017b82 */ /* 0x000fe20000000800 */
[----:B------:R-:W0:Y:S01]  /*0010*/  S2R R6, SR_TID.X ;  /* 0x0000000000067919 */ /* 0x000e220000002100 */
[----:B------:R-:W-:Y:S01]  /*0020*/  ELECT P0, URZ, PT ;  /* 0x00000000003f782f */ /* 0x000fe20003800000 */
[----:B------:R-:W-:Y:S01]  /*0030*/  BSSY B0, `(.L_x_0) ;  /* 0x000000f000007945 */ /* 0x000fe20003800000 */
[--C-:B0-----:R-:W-:Y:S02]  /*0040*/  SHF.R.U32.HI R0, RZ, 0x5, R6.reuse ;  /* 0x00000005ff007819 */ /* 0x101fe40000011606 */
[----:B------:R-:W-:-:S03]  /*0050*/  SHF.R.U32.HI R3, RZ, 0x7, R6 ;  /* 0x00000007ff037819 */ /* 0x000fc60000011606 */
[----:B------:R-:W0:Y:S04]  /*0060*/  SHFL.IDX PT, R2, R0, RZ, 0x1f ;  /* 0x00001fff00027589 */ /* 0x000e2800000e0000 */
[----:B------:R1:W2:Y:S01]  /*0070*/  SHFL.IDX PT, R5, R3, RZ, 0x1f ;  /* 0x00001fff03057589 */ /* 0x0002a200000e0000 */
[----:B0-----:R-:W-:-:S13]  /*0080*/  ISETP.NE.OR P0, PT, R2, RZ, !P0 ;  /* 0x000000ff0200720c */ /* 0x001fda0004705670 */
[----:B-12---:R-:W-:Y:S05]  /*0090*/  @P0 BRA `(.L_x_1) ;  /* 0x0000000000200947 */ /* 0x006fea0003800000 */
[----:B------:R-:W-:Y:S02]  /*00a0*/  ULDC.64 UR4, c[0x0][0x198] ;  /* 0x0000660000047ab9 */ /* 0x000fe40000000a00 */
[----:B------:R-:W-:Y:S02]  /*00b0*/  UIADD3 UR6, UP0, UR4, 0xf0, URZ ;  /* 0x000000f004067890 */ /* 0x000fe4000ff1e03f */
[----:B------:R-:W-:Y:S02]  /*00c0*/  UIADD3 UR4, UP1, UR4, 0x1f0, URZ ;  /* 0x000001f004047890 */ /* 0x000fe4000ff3e03f */
[----:B------:R-:W-:Y:S02]  /*00d0*/  UIADD3.X UR7, URZ, UR5, URZ, UP0, !UPT ;  /* 0x000000053f077290 */ /* 0x000fe400087fe43f */
[----:B------:R-:W-:-:S07]  /*00e0*/  UIADD3.X UR5, URZ, UR5, URZ, UP1, !UPT ;  /* 0x000000053f057290 */ /* 0x000fce0008ffe43f */
[----:B------:R0:W-:Y:S02]  /*00f0*/  UTMACCTL.PF [UR6] ;  /* 0x00000000060079b9 */ /* 0x0001e40008040000 */
[----:B------:R0:W-:Y:S02]  /*0100*/  UTMACCTL.PF [UR4] ;  /* 0x00000000040079b9 */ /* 0x0001e40008040000 */
[----:B0-----:R-:W-:Y:S01]  /*0110*/  NOP ;  /* 0x0000000000007918 */ /* 0x001fe20000000000 */
.L_x_1:
[----:B------:R-:W-:Y:S05]  /*0120*/  BSYNC B0 ;  /* 0x0000000000007941 */ /* 0x000fea0003800000 */
.L_x_0:
[----:B------:R-:W0:Y:S01]  /*0130*/  SHFL.IDX PT, R0, R0, RZ, 0x1f ;  /* 0x00001fff00007589 */ /* 0x000e2200000e0000 */
[----:B------:R-:W-:-:S04]  /*0140*/  SHF.R.S32.HI R3, RZ, 0x1f, R2 ;  /* 0x0000001fff037819 */ /* 0x000fc80000011402 */
[----:B------:R-:W-:Y:S02]  /*0150*/  LEA.HI R3, R3, R2, RZ, 0x2 ;  /* 0x0000000203037211 */ /* 0x000fe400078f10ff */
[----:B0-----:R-:W-:-:S13]  /*0160*/  ISETP.NE.AND P0, PT, R0, RZ, PT ;  /* 0x000000ff0000720c */ /* 0x001fda0003f05270 */
[----:B------:R-:W-:Y:S05]  /*0170*/  @P0 BRA `(.L_x_2) ;  /* 0x0000000000b40947 */ /* 0x000fea0003800000 */
[----:B------:R-:W-:Y:S01]  /*0180*/  ELECT P0, URZ, PT ;  /* 0x00000000003f782f */ /* 0x000fe20003800000 */
[----:B------:R-:W-:-:S12]  /*0190*/  BSSY B0, `(.L_x_2) ;  /* 0x000002b000007945 */ /* 0x000fd80003800000 */
[----:B------:R-:W-:Y:S05]  /*01a0*/  @!P0 BRA `(.L_x_3) ;  /* 0x0000000000a48947 */ /* 0x000fea0003800000 */
[----:B------:R-:W0:Y:S01]  /*01b0*/  S2UR UR8, SR_CgaCtaId ;  /* 0x00000000000879c3 */ /* 0x000e220000008800 */
[----:B------:R-:W-:Y:S01]  /*01c0*/  UMOV UR4, 0x400 ;  /* 0x0000040000047882 */ /* 0x000fe20000000000 */
[----:B------:R-:W-:Y:S01]  /*01d0*/  UMOV UR5, 0x1 ;  /* 0x0000000100057882 */ /* 0x000fe20000000000 */
[----:B------:R-:W-:Y:S02]  /*01e0*/  UMOV UR6, 0x80 ;  /* 0x0000008000067882 */ /* 0x000fe40000000000 */
[----:B------:R-:W-:-:S04]  /*01f0*/  UIADD3 UR6, -UR6, 0x100000, URZ ;  /* 0x0010000006067890 */ /* 0x000fc8000fffe13f */
[----:B------:R-:W-:Y:S02]  /*0200*/  USHF.L.U32 UR7, UR6, 0xb, URZ ;  /* 0x0000000b06077899 */ /* 0x000fe4000800063f */
[----:B------:R-:W-:Y:S02]  /*0210*/  USHF.L.U32 UR6, UR6, 0x1, URZ ;  /* 0x0000000106067899 */ /* 0x000fe4000800063f */
[----:B0-----:R-:W-:Y:S02]  /*0220*/  ULEA UR8, UR8, UR4, 0x18 ;  /* 0x0000000408087291 */ /* 0x001fe4000f8ec03f */
[----:B------:R-:W-:-:S04]  /*0230*/  UIADD3 UR4, -UR5, 0x100000, URZ ;  /* 0x0010000005047890 */ /* 0x000fc8000fffe13f */
[----:B------:R-:W-:Y:S02]  /*0240*/  USHF.L.U32 UR5, UR4, 0xb, URZ ;  /* 0x0000000b04057899 */ /* 0x000fe4000800063f */
[----:B------:R-:W-:Y:S01]  /*0250*/  USHF.L.U32 UR4, UR4, 0x1, URZ ;  /* 0x0000000104047899 */ /* 0x000fe2000800063f */
[----:B------:R-:W0:Y:S11]  /*0260*/  FENCE.VIEW.ASYNC.S ;  /* 0x00000000000073c6 */ /* 0x000e360000000000 */
[----:B0-----:R0:W1:Y:S01]  /*0270*/  SYNCS.EXCH.64 URZ, [UR8+0x38000], UR4 ;  /* 0x03800004083f75b2 */ /* 0x0010620008000100 */
[----:B------:R0:W2:Y:S01]  /*0280*/  SYNCS.EXCH.64 URZ, [UR8+0x38070], UR6 ;  /* 0x03807006083f75b2 */ /* 0x0000a20008000100 */
[----:B------:R0:W3:Y:S01]  /*0290*/  SYNCS.EXCH.64 URZ, [UR8+0x38008], UR4 ;  /* 0x03800804083f75b2 */ /* 0x0000e20008000100 */
[----:B------:R0:W4:Y:S01]  /*02a0*/  SYNCS.EXCH.64 URZ, [UR8+0x38078], UR6 ;  /* 0x03807806083f75b2 */ /* 0x0001220008000100 */
[----:B------:R0:W0:Y:S01]  /*02b0*/  SYNCS.EXCH.64 URZ, [UR8+0x38010], UR4 ;  /* 0x03801004083f75b2 */ /* 0x0000220008000100 */
        /* <DEDUP_REMOVED lines=23> */
[----:B-1234-:R-:W-:Y:S01]  /*0430*/  NOP ;  /* 0x0000000000007918 */ /* 0x01efe20000000000 */
.L_x_3:
[----:B0-----:R-:W-:Y:S05]  /*0440*/  BSYNC B0 ;  /* 0x0000000000007941 */ /* 0x001fea0003800000 */
.L_x_2:
[----:B------:R-:W-:Y:S01]  /*0450*/  ULDC.64 UR4, c[0x0][0x598] ;  /* 0x0001660000047ab9 */ /* 0x000fe20000000a00 */
[----:B------:R-:W-:Y:S01]  /*0460*/  LOP3.LUT R3, R3, 0xfffffffc, RZ, 0xc0, !PT ;  /* 0xfffffffc03037812 */ /* 0x000fe200078ec0ff */
[----:B------:R-:W-:Y:S01]  /*0470*/  NOP ;  /* 0x0000000000007918 */ /* 0x000fe20000000000 */
[----:B------:R-:W-:Y:S01]  /*0480*/  ISETP.NE.U32.AND P0, PT, RZ, UR4, PT ;  /* 0x00000004ff007c0c */ /* 0x000fe2000bf05070 */
[----:B------:R-:W-:Y:S01]  /*0490*/  NOP ;  /* 0x0000000000007918 */ /* 0x000fe20000000000 */
[----:B------:R-:W-:Y:S01]  /*04a0*/  BAR.SYNC.DEFER_BLOCKING 0x0 ;  /* 0x0000000000007b1d */ /* 0x000fe20000010000 */
[----:B------:R-:W-:Y:S01]  /*04b0*/  IMAD.IADD R4, R2, 0x1, -R3 ;  /* 0x0000000102047824 */ /* 0x000fe200078e0a03 */
[----:B------:R-:W-:Y:S02]  /*04c0*/  ISETP.NE.AND.EX P0, PT, RZ, UR5, PT, P0 ;  /* 0x00000005ff007c0c */ /* 0x000fe4000bf05300 */
[C---:B------:R-:W-:Y:S02]  /*04d0*/  ISETP.NE.AND P2, PT, R5.reuse, 0x1, PT ;  /* 0x000000010500780c */ /* 0x040fe40003f45270 */
[----:B------:R-:W-:Y:S01]  /*04e0*/  LOP3.LUT P1, RZ, R5, R4, RZ, 0xfc, !PT ;  /* 0x0000000405ff7212 */ /* 0x000fe2000782fcff */
[----:B------:R-:W-:-:S03]  /*04f0*/  ULDC.64 UR12, c[0x0][0x208] ;  /* 0x00008200000c7ab9 */ /* 0x000fc60000000a00 */
[----:B------:R-:W-:-:S04]  /*0500*/  SEL R0, RZ, 0x1, P1 ;  /* 0x00000001ff007807 */ /* 0x000fc80000800000 */
[----:B------:R-:W-:Y:S01]  /*0510*/  SEL R0, R0, 0x2, P2 ;  /* 0x0000000200007807 */ /* 0x000fe20001000000 */
[----:B------:R-:W-:Y:S06]  /*0520*/  @!P0 BRA `(.L_x_4) ;  /* 0x00000000001c8947 */ /* 0x000fec0003800000 */
[----:B------:R-:W0:Y:S02]  /*0530*/  LDC.64 R2, c[0x0][0x598] ;  /* 0x00016600ff027b82 */ /* 0x000e240000000a00 */
[----:B0-----:R-:W2:Y:S02]  /*0540*/  LDG.E.64 R2, desc[UR12][R2.64] ;  /* 0x0000000c02027981 */ /* 0x001ea4000c1e1b00 */
[----:B--2---:R-:W-:-:S04]  /*0550*/  ISETP.NE.U32.AND P0, PT, R2, RZ, PT ;  /* 0x000000ff0200720c */ /* 0x004fc80003f05070 */
[----:B------:R-:W-:-:S13]  /*0560*/  ISETP.NE.AND.EX P0, PT, R3, RZ, PT, P0 ;  /* 0x000000ff0300720c */ /* 0x000fda0003f05300 */
[----:B------:R-:W-:Y:S05]  /*0570*/  @!P0 BRA `(.L_x_4) ;  /* 0x0000000000088947 */ /* 0x000fea0003800000 */
[----:B------:R2:W5:Y:S01]  /*0580*/  LD.E R8, desc[UR12][R2.64] ;  /* 0x0000000c02087980 */ /* 0x000562000c101900 */
[----:B------:R-:W-:Y:S05]  /*0590*/  BRA `(.L_x_5) ;  /* 0x0000000000207947 */ /* 0x000fea0003800000 */
.L_x_4:
[----:B------:R-:W-:Y:S02]  /*05a0*/  ULDC.64 UR4, c[0x0][0x588] ;  /* 0x0001620000047ab9 */ /* 0x000fe40000000a00 */
[----:B------:R-:W-:-:S04]  /*05b0*/  ISETP.NE.U32.AND P0, PT, RZ, UR4, PT ;  /* 0x00000004ff007c0c */ /* 0x000fc8000bf05070 */
[----:B------:R-:W-:-:S13]  /*05c0*/  ISETP.NE.AND.EX P0, PT, RZ, UR5, PT, P0 ;  /* 0x00000005ff007c0c */ /* 0x000fda000bf05300 */
[----:B------:R-:W-:Y:S05]  /*05d0*/  @!P0 BRA `(.L_x_6) ;  /* 0x00000000000c8947 */ /* 0x000fea0003800000 */
[----:B------:R-:W0:Y:S02]  /*05e0*/  LDC.64 R8, c[0x0][0x588] ;  /* 0x00016200ff087b82 */ /* 0x000e240000000a00 */
[----:B0-----:R0:W5:Y:S01]  /*05f0*/  LDG.E R8, desc[UR12][R8.64] ;  /* 0x0000000c08087981 */ /* 0x001162000c1e1900 */
[----:B------:R-:W-:Y:S05]  /*0600*/  BRA `(.L_x_5) ;  /* 0x0000000000047947 */ /* 0x000fea0003800000 */
.L_x_6:
[----:B------:R-:W1:Y:S02]  /*0610*/  LDC R8, c[0x0][0x580] ;  /* 0x00016000ff087b82 */ /* 0x000e640000000800 */
.L_x_5:
[----:B------:R-:W-:Y:S02]  /*0620*/  ULDC.64 UR4, c[0x0][0x5a0] ;  /* 0x0001680000047ab9 */ /* 0x000fe40000000a00 */
[----:B------:R-:W-:-:S04]  /*0630*/  ISETP.NE.U32.AND P0, PT, RZ, UR4, PT ;  /* 0x00000004ff007c0c */ /* 0x000fc8000bf05070 */
[----:B------:R-:W-:-:S13]  /*0640*/  ISETP.NE.AND.EX P0, PT, RZ, UR5, PT, P0 ;  /* 0x00000005ff007c0c */ /* 0x000fda000bf05300 */
[----:B------:R-:W-:Y:S05]  /*0650*/  @!P0 BRA `(.L_x_7) ;  /* 0x00000000001c8947 */ /* 0x000fea0003800000 */
[----:B--2---:R-:W2:Y:S02]  /*0660*/  LDC.64 R2, c[0x0][0x5a0] ;  /* 0x00016800ff027b82 */ /* 0x004ea40000000a00 */
[----:B--2---:R-:W2:Y:S02]  /*0670*/  LDG.E.64 R2, desc[UR12][R2.64] ;  /* 0x0000000c02027981 */ /* 0x004ea4000c1e1b00 */
[----:B--2---:R-:W-:-:S04]  /*0680*/  ISETP.NE.U32.AND P0, PT, R2, RZ, PT ;  /* 0x000000ff0200720c */ /* 0x004fc80003f05070 */
[----:B------:R-:W-:-:S13]  /*0690*/  ISETP.NE.AND.EX P0, PT, R3, RZ, PT, P0 ;  /* 0x000000ff0300720c */ /* 0x000fda0003f05300 */
[----:B------:R-:W-:Y:S05]  /*06a0*/  @!P0 BRA `(.L_x_7) ;  /* 0x0000000000088947 */ /* 0x000fea0003800000 */
[----:B0-----:R4:W5:Y:S01]  /*06b0*/  LD.E R9, desc[UR12][R2.64] ;  /* 0x0000000c02097980 */ /* 0x001962000c101900 */
[----:B------:R-:W-:Y:S05]  /*06c0*/  BRA `(.L_x_8) ;  /* 0x0000000000207947 */ /* 0x000fea0003800000 */
.L_x_7:
[----:B------:R-:W-:Y:S02]  /*06d0*/  ULDC.64 UR4, c[0x0][0x590] ;  /* 0x0001640000047ab9 */ /* 0x000fe40000000a00 */
[----:B------:R-:W-:-:S04]  /*06e0*/  ISETP.NE.U32.AND P0, PT, RZ, UR4, PT ;  /* 0x00000004ff007c0c */ /* 0x000fc8000bf05070 */
[----:B------:R-:W-:-:S13]  /*06f0*/  ISETP.NE.AND.EX P0, PT, RZ, UR5, PT, P0 ;  /* 0x00000005ff007c0c */ /* 0x000fda000bf05300 */
[----:B------:R-:W-:Y:S05]  /*0700*/  @!P0 BRA `(.L_x_9) ;  /* 0x00000000000c8947 */ /* 0x000fea0003800000 */
[----:B--2---:R-:W0:Y:S02]  /*0710*/  LDC.64 R2, c[0x0][0x590] ;  /* 0x00016400ff027b82 */ /* 0x004e240000000a00 */
[----:B0-----:R3:W5:Y:S01]  /*0720*/  LDG.E R9, desc[UR12][R2.64] ;  /* 0x0000000c02097981 */ /* 0x001762000c1e1900 */
[----:B------:R-:W-:Y:S05]  /*0730*/  BRA `(.L_x_8) ;  /* 0x0000000000047947 */ /* 0x000fea0003800000 */
.L_x_9:
[----:B0-----:R-:W0:Y:S02]  /*0740*/  LDC R9, c[0x0][0x584] ;  /* 0x00016100ff097b82 */ /* 0x001e240000000800 */
.L_x_8:
[----:B--234-:R-:W2:Y:S01]  /*0750*/  LDC R2, c[0x0][0x3c4] ;  /* 0x0000f100ff027b82 */ /* 0x01cea20000000800 */
[----:B------:R-:W-:-:S07]  /*0760*/  ISETP.NE.AND P0, PT, R5, RZ, PT ;  /* 0x000000ff0500720c */ /* 0x000fce0003f05270 */
[----:B------:R-:W3:Y:S01]  /*0770*/  LDC.64 R10, c[0x0][0x3c8] ;  /* 0x0000f200ff0a7b82 */ /* 0x000ee20000000a00 */
[----:B--2---:R-:W-:-:S05]  /*0780*/  VIADD R2, R2, 0x1f ;  /* 0x0000001f02027836 */ /* 0x004fca0000000000 */
[----:B------:R-:W-:-:S04]  /*0790*/  SHF.R.S32.HI R3, RZ, 0x1f, R2 ;  /* 0x0000001fff037819 */ /* 0x000fc80000011402 */
[----:B------:R-:W-:-:S04]  /*07a0*/  LEA.HI R3, R3, R2, RZ, 0x5 ;  /* 0x0000000203037211 */ /* 0x000fc800078f28ff */
[----:B------:R-:W-:-:S05]  /*07b0*/  SHF.R.S32.HI R3, RZ, 0x5, R3 ;  /* 0x00000005ff037819 */ /* 0x000fca0000011403 */
[----:B---3--:R-:W-:-:S04]  /*07c0*/  IMAD R2, R3, R10, RZ ;  /* 0x0000000a03027224 */ /* 0x008fc800078e02ff */
[----:B------:R-:W-:Y:S01]  /*07d0*/  IMAD R2, R2, R11, RZ ;  /* 0x0000000b02027224 */ /* 0x000fe200078e02ff */
[----:B------:R-:W-:Y:S06]  /*07e0*/  @!P0 BRA `(.L_x_10) ;  /* 0x0000008400e08947 */ /* 0x000fec0003800000 */
[----:B------:R-:W-:-:S13]  /*07f0*/  ISETP.NE.AND P0, PT, R5, 0x1, PT ;  /* 0x000000010500780c */ /* 0x000fda0003f05270 */
[----:B------:R-:W-:Y:S05]  /*0800*/  @P0 EXIT ;  /* 0x000000000000094d */ /* 0x000fea0003800000 */
[----:B------:R-:W-:Y:S01]  /*0810*/  ISETP.GE.AND P0, PT, R2, 0x1, PT ;  /* 0x000000010200780c */ /* 0x000fe20003f06270 */
[----:B------:R-:W-:Y:S01]  /*0820*/  UMOV UR4, URZ ;  /* 0x0000003f00047c82 */ /* 0x000fe20008000000 */
[----:B------:R-:W-:Y:S02]  /*0830*/  CS2R R86, SRZ ;  /* 0x0000000000567805 */ /* 0x000fe4000001ff00 */
[----:B------:R-:W-:Y:S02]  /*0840*/  CS2R R88, SRZ ;  /* 0x0000000000587805 */ /* 0x000fe4000001ff00 */
[----:B------:R-:W-:Y:S02]  /*0850*/  CS2R R90, SRZ ;  /* 0x00000000005a7805 */ /* 0x000fe4000001ff00 */
[----:B------:R-:W-:Y:S02]  /*0860*/  CS2R R92, SRZ ;  /* 0x00000000005c7805 */ /* 0x000fe4000001ff00 */
[----:B------:R-:W-:-:S02]  /*0870*/  CS2R R94, SRZ ;  /* 0x00000000005e7805 */ /* 0x000fc4000001ff00 */
[----:B------:R-:W-:Y:S02]  /*0880*/  CS2R R96, SRZ ;  /* 0x0000000000607805 */ /* 0x000fe4000001ff00 */
        /* <DEDUP_REMOVED lines=57> */
[----:B------:R-:W-:Y:S01]  /*0c20*/  CS2R R84, SRZ ;  /* 0x0000000000547805 */ /* 0x000fe2000001ff00 */
[----:B------:R-:W-:Y:S06]  /*0c30*/  @!P0 BRA `(.L_x_11) ;  /* 0x0000000000988947 */ /* 0x000fec0003800000 */
[----:B------:R-:W-:-:S04]  /*0c40*/  LOP3.LUT R3, R0, 0x1, RZ, 0xfc, !PT ;  /* 0x0000000100037812 */ /* 0x000fc800078efcff */
[----:B------:R-:W-:-:S13]  /*0c50*/  ISETP.NE.AND P1, PT, R3, 0x3, PT ;  /* 0x000000030300780c */ /* 0x000fda0003f25270 */
[----:B------:R-:W-:Y:S05]  /*0c60*/  @!P1 BRA `(.L_x_12) ;  /* 0x0000000000049947 */ /* 0x000fea0003800000 */
[----:B------:R-:W-:Y:S01]  /*0c70*/  BPT.TRAP 0x1 ;  /* 0x000000040000795c */ /* 0x000fe20000300000 */
.L_x_12:
[----:B------:R-:W2:Y:S01]  /*0c80*/  S2UR UR5, SR_CgaCtaId ;  /* 0x00000000000579c3 */ /* 0x000ea20000008800 */
[----:B------:R-:W-:Y:S01]  /*0c90*/  SHF.L.U32 R3, RZ, 0x1f, RZ ;  /* 0x0000001fff037819 */ /* 0x000fe200000006ff */
[----:B------:R-:W-:Y:S02]  /*0ca0*/  UMOV UR4, 0x400 ;  /* 0x0000040000047882 */ /* 0x000fe40000000000 */
[----:B--2---:R-:W-:-:S12]  /*0cb0*/  ULEA UR4, UR5, UR4, 0x18 ;  /* 0x0000000405047291 */ /* 0x004fd8000f8ec03f */
.L_x_13:
[----:B--2---:R-:W-:-:S04]  /*0cc0*/  IMAD.U32 R4, RZ, RZ, UR4 ;  /* 0x00000004ff047e24 */ /* 0x004fc8000f8e00ff */
[----:B------:R2:W3:Y:S03]  /*0cd0*/  SYNCS.PHASECHK.TRANS64.TRYWAIT P1, [R4+URZ+0x38000], R3 ;  /* 0x03800003040075a7 */ /* 0x0004e6000802017f */
[----:B---3--:R-:W-:Y:S05]  /*0ce0*/  @!P1 NANOSLEEP.SYNCS 0x989680 ;  /* 0x009896800000995d */ /* 0x008fea0003900000 */
[----:B------:R-:W3:Y:S02]  /*0cf0*/  @!P1 SYNCS.PHASECHK.TRANS64 P1, [R4+URZ+0x38000], R3 ;  /* 0x03800003040095a7 */ /* 0x000ee4000802007f */
[----:B---3--:R-:W-:Y:S05]  /*0d00*/  @!P1 BRA `(.L_x_13) ;  /* 0xfffffffc00ec9947 */ /* 0x008fea000383ffff */
[----:B------:R-:W-:Y:S01]  /*0d10*/  UIADD3 UR5, UR4, 0x1c000, URZ ;  /* 0x0001c00004057890 */ /* 0x000fe2000fffe03f */
[----:B------:R-:W-:Y:S01]  /*0d20*/  WARPGROUP.ARRIVE ;  /* 0x00000000000079c5 */ /* 0x000fe20000000000 */
[----:B------:R-:W-:Y:S02]  /*0d30*/  USHF.R.U32.HI UR4, URZ, 0x4, UR4 ;  /* 0x000000043f047899 */ /* 0x000fe40008011604 */
[----:B------:R-:W-:Y:S02]  /*0d40*/  USHF.R.U32.HI UR5, URZ, 0x4, UR5 ;  /* 0x000000043f057899 */ /* 0x000fe40008011605 */
[----:B------:R-:W-:Y:S02]  /*0d50*/  ULOP3.LUT UR4, UR4, 0x3fff, URZ, 0xc0, !UPT ;  /* 0x00003fff04047892 */ /* 0x000fe4000f8ec03f */
[----:B------:R-:W-:Y:S02]  /*0d60*/  ULOP3.LUT UR5, UR5, 0x3fff, URZ, 0xc0, !UPT ;  /* 0x00003fff05057892 */ /* 0x000fe4000f8ec03f */
[----:B------:R-:W-:-:S02]  /*0d70*/  ULOP3.LUT UR8, UR4, 0x10000, URZ, 0xfc, !UPT ;  /* 0x0001000004087892 */ /* 0x000fc4000f8efc3f */
[----:B------:R-:W-:Y:S01]  /*0d80*/  ULOP3.LUT UR9, UR5, 0x10000, URZ, 0xfc, !UPT ;  /* 0x0001000005097892 */ /* 0x000fe2000f8efc3f */
[----:B------:R-:W-:Y:S02]  /*0d90*/  UMOV UR7, 0x80000020 ;  /* 0x8000002000077882 */ /* 0x000fe40000000000 */
[----:B------:R-:W-:Y:S02]  /*0da0*/  UMOV UR5, 0x80000020 ;  /* 0x8000002000057882 */ /* 0x000fe40000000000 */
[----:B------:R-:W-:Y:S02]  /*0db0*/  UMOV UR4, UR8 ;  /* 0x0000000800047c82 */ /* 0x000fe40008000000 */
[----:B------:R-:W-:Y:S02]  /*0dc0*/  UMOV UR6, UR9 ;  /* 0x0000000900067c82 */ /* 0x000fe40008000000 */
[----:B------:R-:W-:Y:S01]  /*0dd0*/  HGMMA.64x128x16.F32 R88, gdesc[UR4], RZ, !UPT ;  /* 0x01e00000045879f0 */ /* 0x000fe2000c7008ff */
[----:B------:R-:W-:Y:S01]  /*0de0*/  UIADD3 UR4, UR8, 0x100, URZ ;  /* 0x0000010008047890 */ /* 0x000fe2000fffe03f */
[----:B------:R-:W-:-:S10]  /*0df0*/  UMOV UR5, 0x80000020 ;  /* 0x8000002000057882 */ /* 0x000fd40000000000 */
[----:B------:R-:W-:Y:S01]  /*0e00*/  HGMMA.64x128x16.F32 R24, gdesc[UR4], RZ, !UPT ;  /* 0x01e00000041879f0 */ /* 0x000fe2000c7008ff */
[----:B------:R-:W-:Y:S02]  /*0e10*/  UIADD3 UR4, UR8, 0x2, URZ ;  /* 0x0000000208047890 */ /* 0x000fe4000fffe03f */
[----:B------:R-:W-:Y:S01]  /*0e20*/  UIADD3 UR6, UR9, 0x2, URZ ;  /* 0x0000000209067890 */ /* 0x000fe2000fffe03f */
[----:B------:R-:W-:Y:S01]  /*0e30*/  UMOV UR5, 0x80000020 ;  /* 0x8000002000057882 */ /* 0x000fe20000000000 */
[----:B------:R-:W-:-:S07]  /*0e40*/  UMOV UR7, 0x80000020 ;  /* 0x8000002000077882 */ /* 0x000fce0000000000 */
[----:B------:R-:W-:Y:S01]  /*0e50*/  HGMMA.64x128x16.F32 R88, gdesc[UR4], R88 ;  /* 0x01e00000045879f0 */ /* 0x000fe20008700858 */
[----:B------:R-:W-:Y:S01]  /*0e60*/  UIADD3 UR4, UR8, 0x102, URZ ;  /* 0x0000010208047890 */ /* 0x000fe2000fffe03f */
[----:B------:R-:W-:-:S10]  /*0e70*/  UMOV UR5, 0x80000020 ;  /* 0x8000002000057882 */ /* 0x000fd40000000000 */
[----:B------:R-:W-:Y:S01]  /*0e80*/  HGMMA.64x128x16.F32 R24, gdesc[UR4], R24, gsb0 ;  /* 0x01e00000041879f0 */ /* 0x000fe20008000818 */
[----:B------:R-:W-:-:S05]  /*0e90*/  UMOV UR4, 0x1 ;  /* 0x0000000100047882 */ /* 0x000fca0000000000 */
.L_x_11:
[----:B--2---:R-:W-:-:S05]  /*0ea0*/  VIMNMX R3, R2, 0x1, PT ;  /* 0x0000000102037848 */ /* 0x004fca0003fe0100 */
[----:B------:R-:W-:-:S05]  /*0eb0*/  IMAD.IADD R4, R2, 0x1, -R3 ;  /* 0x0000000102047824 */ /* 0x000fca00078e0a03 */
[----:B------:R-:W-:-:S13]  /*0ec0*/  ISETP.GE.AND P1, PT, R4, 0x1, PT ;  /* 0x000000010400780c */ /* 0x000fda0003f26270 */
[----:B------:R-:W-:Y:S05]  /*0ed0*/  @!P1 BRA `(.L_x_14) ;  /* 0x0000000400089947 */ /* 0x000fea0003800000 */
[----:B------:R-:W2:Y:S01]  /*0ee0*/  S2UR UR6, SR_CgaCtaId ;  /* 0x00000000000679c3 */ /* 0x000ea20000008800 */
[----:B------:R-:W-:Y:S01]  /*0ef0*/  UMOV UR5, 0x400 ;  /* 0x0000040000057882 */ /* 0x000fe20000000000 */
[----:B------:R-:W-:Y:S01]  /*0f00*/  LOP3.LUT R7, R0, 0x1, RZ, 0xfc, !PT ;  /* 0x0000000100077812 */ /* 0x000fe200078efcff */
[----:B------:R-:W-:Y:S01]  /*0f10*/  IMAD.MOV.U32 R5, RZ, RZ, RZ ;  /* 0x000000ffff057224 */ /* 0x000fe200078e00ff */
[----:B------:R-:W-:Y:S01]  /*0f20*/  UISETP.NE.U32.AND UP0, UPT, UR4, URZ, UPT ;  /* 0x0000003f0400728c */ /* 0x000fe2000bf05070 */
[----:B------:R-:W-:Y:S01]  /*0f30*/  IMAD.MOV.U32 R2, RZ, RZ, R4 ;  /* 0x000000ffff027224 */ /* 0x000fe200078e0004 */
[----:B--2---:R-:W-:-:S04]  /*0f40*/  ULEA UR14, UR6, UR5, 0x18 ;  /* 0x00000005060e7291 */ /* 0x004fc8000f8ec03f */
[----:B------:R-:W-:Y:S02]  /*0f50*/  UIADD3 UR6, UR14, 0x1c000, URZ ;  /* 0x0001c0000e067890 */ /* 0x000fe4000fffe03f */
[----:B------:R-:W-:Y:S02]  /*0f60*/  USHF.R.U32.HI UR5, URZ, 0x4, UR14 ;  /* 0x000000043f057899 */ /* 0x000fe4000801160e */
[----:B------:R-:W-:Y:S02]  /*0f70*/  USHF.R.U32.HI UR6, URZ, 0x4, UR6 ;  /* 0x000000043f067899 */ /* 0x000fe40008011606 */
[----:B------:R-:W-:Y:S02]  /*0f80*/  ULOP3.LUT UR5, UR5, 0x3fff, URZ, 0xc0, !UPT ;  /* 0x00003fff05057892 */ /* 0x000fe4000f8ec03f */
[----:B------:R-:W-:Y:S02]  /*0f90*/  ULOP3.LUT UR6, UR6, 0x3fff, URZ, 0xc0, !UPT ;  /* 0x00003fff06067892 */ /* 0x000fe4000f8ec03f */
[----:B------:R-:W-:-:S02]  /*0fa0*/  ULOP3.LUT UR15, UR5, 0x10000, URZ, 0xfc, !UPT ;  /* 0x00010000050f7892 */ /* 0x000fc4000f8efc3f */
[----:B------:R-:W-:Y:S01]  /*0fb0*/  ULOP3.LUT UR16, UR6, 0x10000, URZ, 0xfc, !UPT ;  /* 0x0001000006107892 */ /* 0x000fe2000f8efc3f */
[----:B------:R-:W-:-:S11]  /*0fc0*/  UMOV UR5, URZ ;  /* 0x0000003f00057c82 */ /* 0x000fd60008000000 */
.L_x_19:
[----:B------:R-:W-:-:S13]  /*0fd0*/  ISETP.NE.AND P2, PT, R7, 0x3, PT ;  /* 0x000000030700780c */ /* 0x000fda0003f45270 */
[----:B--2---:R-:W-:Y:S05]  /*0fe0*/  @!P2 BRA `(.L_x_15) ;  /* 0x000000000004a947 */ /* 0x004fea0003800000 */
[----:B------:R-:W-:Y:S01]  /*0ff0*/  BPT.TRAP 0x1 ;  /* 0x000000040000795c */ /* 0x000fe20000300000 */
.L_x_15:
[----:B------:R-:W-:Y:S01]  /*1000*/  SHF.L.U32 R3, R5, 0x1f, RZ ;  /* 0x0000001f05037819 */ /* 0x000fe200000006ff */
[----:B------:R-:W-:-:S12]  /*1010*/  ULEA UR6, UR4, UR14, 0x3 ;  /* 0x0000000e04067291 */ /* 0x000fd8000f8e183f */
.L_x_16:
[----:B--2---:R-:W-:-:S04]  /*1020*/  IMAD.U32 R6, RZ, RZ, UR6 ;  /* 0x00000006ff067e24 */ /* 0x004fc8000f8e00ff */
[----:B------:R2:W3:Y:S03]  /*1030*/  SYNCS.PHASECHK.TRANS64.TRYWAIT P1, [R6+URZ+0x38000], R3 ;  /* 0x03800003060075a7 */ /* 0x0004e6000802017f */
[----:B---3--:R-:W-:Y:S05]  /*1040*/  @!P1 NANOSLEEP.SYNCS 0x989680 ;  /* 0x009896800000995d */ /* 0x008fea0003900000 */
[----:B------:R-:W3:Y:S02]  /*1050*/  @!P1 SYNCS.PHASECHK.TRANS64 P1, [R6+URZ+0x38000], R3 ;  /* 0x03800003060095a7 */ /* 0x000ee4000802007f */
[----:B---3--:R-:W-:Y:S05]  /*1060*/  @!P1 BRA `(.L_x_16) ;  /* 0xfffffffc00ec9947 */ /* 0x008fea000383ffff */
[----:B------:R-:W-:Y:S01]  /*1070*/  ULEA UR6, UR4, UR15, 0x9 ;  /* 0x0000000f04067291 */ /* 0x000fe2000f8e483f */
[----:B------:R-:W-:Y:S01]  /*1080*/  WARPGROUP.ARRIVE ;  /* 0x00000000000079c5 */ /* 0x000fe20000000000 */
[----:B------:R-:W-:Y:S01]  /*1090*/  ULEA UR7, UR4, UR16, 0x9 ;  /* 0x0000001004077291 */ /* 0x000fe2000f8e483f */
[----:B------:R-:W-:Y:S01]  /*10a0*/  UMOV UR9, 0x80000020 ;  /* 0x8000002000097882 */ /* 0x000fe20000000000 */
[----:B------:R-:W-:-:S03]  /*10b0*/  UMOV UR11, 0x80000020 ;  /* 0x80000020000b7882 */ /* 0x000fc60000000000 */
[----:B------:R-:W-:Y:S02]  /*10c0*/  UMOV UR8, UR6 ;  /* 0x0000000600087c82 */ /* 0x000fe40008000000 */
[----:B------:R-:W-:Y:S02]  /*10d0*/  UMOV UR10, UR7 ;  /* 0x00000007000a7c82 */ /* 0x000fe40008000000 */
[----:B------:R-:W-:Y:S01]  /*10e0*/  HGMMA.64x128x16.F32 R88, gdesc[UR8], R88, UP0 ;  /* 0x01e00000085879f0 */ /* 0x000fe2000bf00858 */
[----:B------:R-:W-:Y:S01]  /*10f0*/  UIADD3 UR8, UR6, 0x100, URZ ;  /* 0x0000010006087890 */ /* 0x000fe2000fffe03f */
[----:B------:R-:W-:-:S10]  /*1100*/  UMOV UR9, 0x80000020 ;  /* 0x8000002000097882 */ /* 0x000fd40000000000 */
[----:B------:R-:W-:Y:S01]  /*1110*/  HGMMA.64x128x16.F32 R24, gdesc[UR8], R24, UP0 ;  /* 0x01e00000081879f0 */ /* 0x000fe2000bf00818 */
[----:B------:R-:W-:Y:S02]  /*1120*/  UIADD3 UR8, UR6, 0x2, URZ ;  /* 0x0000000206087890 */ /* 0x000fe4000fffe03f */
[----:B------:R-:W-:Y:S01]  /*1130*/  UIADD3 UR10, UR7, 0x2, URZ ;  /* 0x00000002070a7890 */ /* 0x000fe2000fffe03f */
[----:B------:R-:W-:Y:S01]  /*1140*/  UMOV UR9, 0x80000020 ;  /* 0x8000002000097882 */ /* 0x000fe20000000000 */
[----:B------:R-:W-:-:S07]  /*1150*/  UMOV UR11, 0x80000020 ;  /* 0x80000020000b7882 */ /* 0x000fce0000000000 */
[----:B------:R-:W-:Y:S01]  /*1160*/  HGMMA.64x128x16.F32 R88, gdesc[UR8], R88 ;  /* 0x01e00000085879f0 */ /* 0x000fe20008700858 */
[----:B------:R-:W-:Y:S01]  /*1170*/  UIADD3 UR8, UR6, 0x102, URZ ;  /* 0x0000010206087890 */ /* 0x000fe2000fffe03f */
[----:B------:R-:W-:-:S10]  /*1180*/  UMOV UR9, 0x80000020 ;  /* 0x8000002000097882 */ /* 0x000fd40000000000 */
[----:B------:R-:W-:Y:S03]  /*1190*/  HGMMA.64x128x16.F32 R24, gdesc[UR8], R24, gsb0 ;  /* 0x01e00000081879f0 */ /* 0x000fe60008000818 */
[----:B------:R-:W-:Y:S02]  /*11a0*/  WARPGROUP.DEPBAR.LE gsb0, 0x1 ;  /* 0x00008000000079c5 */ /* 0x000fe40000010100 */
[----:B------:R-:W-:Y:S05]  /*11b0*/  @!P2 BRA `(.L_x_17) ;  /* 0x000000000004a947 */ /* 0x000fea0003800000 */
[----:B------:R-:W-:Y:S01]  /*11c0*/  BPT.TRAP 0x1 ;  /* 0x000000040000795c */ /* 0x000fe20000300000 */
.L_x_17:
[----:B------:R-:W-:Y:S01]  /*11d0*/  ULEA UR6, UR5, UR14, 0x3 ;  /* 0x0000000e05067291 */ /* 0x000fe2000f8e183f */
[----:B------:R-:W-:-:S03]  /*11e0*/  ISETP.GT.U32.AND P1, PT, R0, 0x1, PT ;  /* 0x000000010000780c */ /* 0x000fc60003f24070 */
[----:B------:R-:W-:-:S04]  /*11f0*/  UIADD3 UR6, UR6, 0x38070, URZ ;  /* 0x0003807006067890 */ /* 0x000fc8000fffe03f */
[----:B------:R-:W-:-:S09]  /*1200*/  UPRMT UR6, URZ, 0x654, UR6 ;  /* 0x000006543f067896 */ /* 0x000fd20008000006 */
[----:B------:R-:W-:Y:S01]  /*1210*/  SYNCS.ARRIVE.TRANS64.RED.A1T0 RZ, [UR6], RZ ;  /* 0x000000ffffff79a7 */ /* 0x000fe20008100406 */
[----:B------:R-:W-:Y:S05]  /*1220*/  @P1 BRA `(.L_x_18) ;  /* 0x0000000000041947 */ /* 0x000fea0003800000 */
[----:B------:R-:W-:Y:S01]  /*1230*/  BPT.TRAP 0x1 ;  /* 0x000000040000795c */ /* 0x000fe20000300000 */
.L_x_18:
[----:B------:R-:W-:Y:S01]  /*1240*/  UIADD3 UR4, UR4, 0x1, URZ ;  /* 0x0000000104047890 */ /* 0x000fe2000fffe03f */
[C---:B------:R-:W-:Y:S01]  /*1250*/  ISETP.GT.AND P1, PT, R2.reuse, 0x1, PT ;  /* 0x000000010200780c */ /* 0x040fe20003f24270 */
[----:B------:R-:W-:Y:S01]  /*1260*/  UIADD3 UR5, UR5, 0x1, URZ ;  /* 0x0000000105057890 */ /* 0x000fe2000fffe03f */
[----:B------:R-:W-:Y:S01]  /*1270*/  VIADD R2, R2, 0xffffffff ;  /* 0xffffffff02027836 */ /* 0x000fe20000000000 */
[----:B------:R-:W-:Y:S02]  /*1280*/  UISETP.NE.AND UP0, UPT, UR4, 0xe, UPT ;  /* 0x0000000e0400788c */ /* 0x000fe4000bf05270 */
[----:B------:R-:W-:Y:S02]  /*1290*/  UISETP.NE.AND UP1, UPT, UR5, 0xe, UPT ;  /* 0x0000000e0500788c */ /* 0x000fe4000bf25270 */
[----:B------:R-:W-:Y:S02]  /*12a0*/  USEL UR6, URZ, 0x1, UP0 ;  /* 0x000000013f067887 */ /* 0x000fe40008000000 */
[----:B------:R-:W-:-:S02]  /*12b0*/  USEL UR4, UR4, URZ, UP0 ;  /* 0x0000003f04047287 */ /* 0x000fc40008000000 */
[----:B------:R-:W-:Y:S02]  /*12c0*/  USEL UR5, UR5, URZ, UP1 ;  /* 0x0000003f05057287 */ /* 0x000fe40008800000 */
[----:B------:R-:W-:Y:S01]  /*12d0*/  UPLOP3.LUT UP0, UPT, UPT, UPT, UPT, 0x80, 0x0 ;  /* 0x000000000000789c */ /* 0x000fe20003f0f070 */
[----:B------:R-:W-:Y:S01]  /*12e0*/  LOP3.LUT R5, R5, UR6, RZ, 0x3c, !PT ;  /* 0x0000000605057c12 */ /* 0x000fe2000f8e3cff */
[----:B------:R-:W-:Y:S09]  /*12f0*/  @P1 BRA `(.L_x_19) ;  /* 0xfffffffc00341947 */ /* 0x000ff2000383ffff */
.L_x_14:
[----:B------:R-:W-:Y:S02]  /*1300*/  WARPGROUP.DEPBAR.LE gsb0, 0x0 ;  /* 0x00008000000079c5 */ /* 0x000fe40000010000 */
[----:B------:R-:W-:Y:S05]  /*1310*/  @!P0 BRA `(.L_x_20) ;  /* 0x0000000000488947 */ /* 0x000fea0003800000 */
[----:B------:R-:W-:-:S04]  /*1320*/  LOP3.LUT R2, R0, 0x1, RZ, 0xfc, !PT ;  /* 0x0000000100027812 */ /* 0x000fc800078efcff */
[----:B------:R-:W-:-:S13]  /*1330*/  ISETP.NE.AND P0, PT, R2, 0x3, PT ;  /* 0x000000030200780c */ /* 0x000fda0003f05270 */
[----:B------:R-:W-:Y:S05]  /*1340*/  @!P0 BRA `(.L_x_21) ;  /* 0x0000000000048947 */ /* 0x000fea0003800000 */
[----:B------:R-:W-:Y:S01]  /*1350*/  BPT.TRAP 0x1 ;  /* 0x000000040000795c */ /* 0x000fe20000300000 */
.L_x_21:
[----:B------:R-:W3:Y:S01]  /*1360*/  S2R R5, SR_CgaCtaId ;  /* 0x0000000000057919 */ /* 0x000ee20000008800 */
[----:B------:R-:W-:Y:S02]  /*1370*/  SHF.R.U32.HI R2, RZ, 0x1, R4 ;  /* 0x00000001ff027819 */ /* 0x000fe40000011604 */
[----:B------:R-:W-:-:S03]  /*1380*/  ISETP.GT.U32.AND P0, PT, R0, 0x1, PT ;  /* 0x000000010000780c */ /* 0x000fc60003f04070 */
[----:B--2---:R-:W-:Y:S01]  /*1390*/  IMAD.WIDE.U32 R2, R2, -0x6db6db6d, RZ ;  /* 0x9249249302027825 */ /* 0x004fe200078e00ff */
[----:B------:R-:W-:-:S04]  /*13a0*/  MOV R2, 0x400 ;  /* 0x0000040000027802 */ /* 0x000fc80000000f00 */
[----:B------:R-:W-:-:S05]  /*13b0*/  SHF.R.U32.HI R3, RZ, 0x2, R3 ;  /* 0x00000002ff037819 */ /* 0x000fca0000011603 */
[----:B------:R-:W-:Y:S01]  /*13c0*/  IMAD R4, R3, -0xe, R4 ;  /* 0xfffffff203047824 */ /* 0x000fe200078e0204 */
[----:B---3--:R-:W-:-:S05]  /*13d0*/  LEA R5, R5, R2, 0x18 ;  /* 0x0000000205057211 */ /* 0x008fca00078ec0ff */
[----:B------:R-:W-:-:S04]  /*13e0*/  IMAD R4, R4, 0x8, R5 ;  /* 0x0000000804047824 */ /* 0x000fc800078e0205 */
[----:B------:R-:W-:-:S05]  /*13f0*/  VIADD R4, R4, 0x38070 ;  /* 0x0003807004047836 */ /* 0x000fca0000000000 */
[----:B------:R-:W-:-:S04]  /*1400*/  PRMT R4, RZ, 0x654, R4 ;  /* 0x00000654ff047816 */ /* 0x000fc80000000004 */
[----:B------:R3:W-:Y:S01]  /*1410*/  SYNCS.ARRIVE.TRANS64.RED.A1T0 RZ, [R4+URZ], RZ ;  /* 0x000000ff04ff79a7 */ /* 0x0007e2000810043f */
[----:B------:R-:W-:Y:S05]  /*1420*/  @P0 BRA `(.L_x_20) ;  /* 0x0000000000040947 */ /* 0x000fea0003800000 */
[----:B------:R-:W-:Y:S01]  /*1430*/  BPT.TRAP 0x1 ;  /* 0x000000040000795c */ /* 0x000fe20000300000 */
.L_x_20:
[----:B--2---:R-:W2:Y:S01]  /*1440*/  S2R R3, SR_TID.X ;  /* 0x0000000000037919 */ /* 0x004ea20000002100 */
[----:B------:R-:W-:Y:S01]  /*1450*/  ULDC.64 UR4, c[0x0][0x280] ;  /* 0x0000a00000047ab9 */ /* 0x000fe20000000a00 */
[----:B------:R-:W4:Y:S01]  /*1460*/  S2R R6, SR_CTAID.Y ;  /* 0x0000000000067919 */ /* 0x000f220000002600 */
[----:B------:R-:W3:Y:S01]  /*1470*/  S2R R15, SR_CTAID.X ;  /* 0x00000000000f7919 */ /* 0x000ee20000002500 */
[----:B--2---:R-:W-:-:S04]  /*1480*/  SHF.R.S32.HI R0, RZ, 0x1f, R3 ;  /* 0x0000001fff007819 */ /* 0x004fc80000011403 */
[----:B------:R-:W-:Y:S01]  /*1490*/  LEA.HI R0, R0, R3, RZ, 0x7 ;  /* 0x0000000300007211 */ /* 0x000fe200078f38ff */
[----:B----4-:R-:W-:-:S03]  /*14a0*/  IMAD.SHL.U32 R6, R6, 0x80, RZ ;  /* 0x0000008006067824 */ /* 0x010fc600078e00ff */
[----:B------:R-:W-:Y:S01]  /*14b0*/  LOP3.LUT R0, R0, 0xffffff80, RZ, 0xc0, !PT ;  /* 0xffffff8000007812 */ /* 0x000fe200078ec0ff */
[----:B---3--:R-:W-:Y:S01]  /*14c0*/  IMAD.SHL.U32 R4, R15, 0x80, RZ ;  /* 0x000000800f047824 */ /* 0x008fe200078e00ff */
[----:B------:R-:W-:-:S03]  /*14d0*/  ISETP.GE.AND P0, PT, R6, UR5, PT ;  /* 0x0000000506007c0c */ /* 0x000fc6000bf06270 */
[----:B------:R-:W-:Y:S01]  /*14e0*/  IMAD.IADD R0, R3, 0x1, -R0 ;  /* 0x0000000103007824 */ /* 0x000fe200078e0a00 */
[----:B------:R-:W-:-:S04]  /*14f0*/  ISETP.GE.OR P0, PT, R4, UR4, P0 ;  /* 0x0000000404007c0c */ /* 0x000fc80008706670 */
[----:B------:R-:W-:-:S04]  /*1500*/  SHF.R.S32.HI R3, RZ, 0x1f, R0 ;  /* 0x0000001fff037819 */ /* 0x000fc80000011400 */
[----:B------:R-:W-:-:S04]  /*1510*/  LEA.HI R2, R3, R0, RZ, 0x2 ;  /* 0x0000000003027211 */ /* 0x000fc800078f10ff */
[--C-:B------:R-:W-:Y:S02]  /*1520*/  SHF.R.S32.HI R10, RZ, 0x2, R2.reuse ;  /* 0x00000002ff0a7819 */ /* 0x100fe40000011402 */
[----:B------:R-:W-:-:S04]  /*1530*/  SHF.R.S32.HI R5, RZ, 0x1f, R2 ;  /* 0x0000001fff057819 */ /* 0x000fc80000011402 */
[----:B------:R-:W-:-:S04]  /*1540*/  LEA.HI R5, R5, R10, RZ, 0x3 ;  /* 0x0000000a05057211 */ /* 0x000fc800078f18ff */
[----:B------:R-:W-:Y:S01]  /*1550*/  LOP3.LUT R11, R5, 0xfffffff8, RZ, 0xc0, !PT ;  /* 0xfffffff8050b7812 */ /* 0x000fe200078ec0ff */
[----:B------:R-:W-:Y:S06]  /*1560*/  @P0 EXIT ;  /* 0x000000000000094d */ /* 0x000fec0003800000 */
[----:B------:R-:W2:Y:S01]  /*1570*/  LDC.64 R16, c[0x0][0x5d0] ;  /* 0x00017400ff107b82 */ /* 0x000ea20000000a00 */
[----:B------:R-:W-:Y:S01]  /*1580*/  IMAD.IADD R10, R10, 0x1, -R11 ;  /* 0x000000010a0a7824 */ /* 0x000fe200078e0a0b */
[----:B------:R-:W-:Y:S02]  /*1590*/  LOP3.LUT R5, R2, 0x7ffffffc, RZ, 0xc0, !PT ;  /* 0x7ffffffc02057812 */ /* 0x000fe400078ec0ff */
[----:B------:R-:W-:Y:S02]  /*15a0*/  LEA.HI R3, R3, R0, RZ, 0x5 ;  /* 0x0000000003037211 */ /* 0x000fe400078f28ff */
[----:B------:R-:W-:Y:S01]  /*15b0*/  SHF.R.S32.HI R11, RZ, 0x1f, R10 ;  /* 0x0000001fff0b7819 */ /* 0x000fe2000001140a */
[----:B------:R-:W-:Y:S01]  /*15c0*/  IMAD.IADD R5, R0, 0x1, -R5 ;  /* 0x0000000100057824 */ /* 0x000fe200078e0a05 */
[----:B------:R-:W-:Y:S02]  /*15d0*/  SHF.R.S32.HI R13, RZ, 0x5, R3 ;  /* 0x00000005ff0d7819 */ /* 0x000fe40000011403 */
[----:B0----5:R-:W-:Y:S01]  /*15e0*/  FSETP.NEU.AND P1, PT, R9, RZ, PT ;  /* 0x000000ff0900720b */ /* 0x021fe20003f2d000 */
[----:B------:R-:W-:-:S02]  /*15f0*/  IMAD.SHL.U32 R7, R5, 0x2, RZ ;  /* 0x0000000205077824 */ /* 0x000fc400078e00ff */
[----:B------:R-:W-:-:S03]  /*1600*/  IMAD.WIDE R2, R15, 0x80, R10 ;  /* 0x000000800f027825 */ /* 0x000fc600078e020a */
[----:B------:R-:W-:Y:S01]  /*1610*/  SHF.R.S32.HI R11, RZ, 0x1f, R7 ;  /* 0x0000001fff0b7819 */ /* 0x000fe20000011407 */
[C---:B------:R-:W-:Y:S01]  /*1620*/  IMAD R5, R13.reuse, -0x10, -R4 ;  /* 0xfffffff00d057824 */ /* 0x040fe200078e0a04 */
[C---:B------:R-:W-:Y:S01]  /*1630*/  IADD3 R4, P0, R6.reuse, R7, RZ ;  /* 0x0000000706047210 */ /* 0x040fe20007f1e0ff */
[----:B------:R-:W-:Y:S01]  /*1640*/  IMAD.WIDE R2, R13, 0x10, R2 ;  /* 0x000000100d027825 */ /* 0x000fe200078e0202 */
[----:B------:R-:W-:Y:S02]  /*1650*/  IADD3 R0, -R7, UR5, -R6 ;  /* 0x0000000507007c10 */ /* 0x000fe4000fffe906 */
[----:B------:R-:W-:Y:S02]  /*1660*/  IADD3 R10, R5, UR4, -R10 ;  /* 0x00000004050a7c10 */ /* 0x000fe4000fffe80a */
[----:B------:R-:W-:Y:S01]  /*1670*/  LEA.HI.X.SX32 R5, R6, R11, 0x1, P0 ;  /* 0x0000000b06057211 */ /* 0x000fe200000f0eff */
[-C--:B--2---:R-:W-:Y:S01]  /*1680*/  IMAD R6, R3, R16.reuse, RZ ;  /* 0x0000001003067224 */ /* 0x084fe200078e02ff */
[----:B------:R-:W-:Y:S01]  /*1690*/  ISETP.GT.AND P2, PT, R10, RZ, PT ;  /* 0x000000ff0a00720c */ /* 0x000fe20003f44270 */
[C---:B------:R-:W-:Y:S01]  /*16a0*/  IMAD.SHL.U32 R21, R16.reuse, 0x8, RZ ;  /* 0x0000000810157824 */ /* 0x040fe200078e00ff */
[----:B------:R-:W-:Y:S01]  /*16b0*/  SHF.L.U64.HI R20, R16, 0x3, R17 ;  /* 0x0000000310147819 */ /* 0x000fe20000010211 */
[----:B------:R-:W-:Y:S01]  /*16c0*/  IMAD.WIDE.U32 R14, R2, R16, R4 ;  /* 0x00000010020e7225 */ /* 0x000fe200078e0004 */
[----:B------:R-:W-:-:S02]  /*16d0*/  SHF.L.U64.HI R11, R16, 0x6, R17 ;  /* 0x00000006100b7819 */ /* 0x000fc40000010211 */
[----:B------:R-:W-:Y:S01]  /*16e0*/  ISETP.GT.AND P0, PT, R0, RZ, P2 ;  /* 0x000000ff0000720c */ /* 0x000fe20001704270 */
[----:B------:R-:W-:Y:S02]  /*16f0*/  IMAD R19, R2, R17, R6 ;  /* 0x0000001102137224 */ /* 0x000fe400078e0206 */
[----:B------:R-:W-:Y:S02]  /*1700*/  IMAD.SHL.U32 R16, R16, 0x40, RZ ;  /* 0x0000004010107824 */ /* 0x000fe400078e00ff */
[----:B------:R-:W-:Y:S01]  /*1710*/  IMAD.IADD R19, R15, 0x1, R19 ;  /* 0x000000010f137824 */ /* 0x000fe200078e0213 */
[----:B------:R-:W-:Y:S07]  /*1720*/  @!P1 BRA `(.L_x_22) ;  /* 0x0000005000dc9947 */ /* 0x000fee0003800000 */
[----:B------:R-:W-:Y:S01]  /*1730*/  ULDC.64 UR6, c[0x0][0x5b0] ;  /* 0x00016c0000067ab9 */ /* 0x000fe20000000a00 */
[----:B------:R-:W-:Y:S01]  /*1740*/  ULDC.64 UR8, c[0x0][0x5a8] ;  /* 0x00016a0000087ab9 */ /* 0x000fe20000000a00 */
[----:B------:R-:W-:Y:S01]  /*1750*/  IMAD R17, R3, UR6, RZ ;  /* 0x0000000603117c24 */ /* 0x000fe2000f8e02ff */
[----:B------:R-:W-:Y:S01]  /*1760*/  ULDC.64 UR4, c[0x0][0x5c8] ;  /* 0x0001720000047ab9 */ /* 0x000fe20000000a00 */
[----:B------:R-:W-:-:S04]  /*1770*/  IMAD.WIDE.U32 R6, R2, UR6, R4 ;  /* 0x0000000602067c25 */ /* 0x000fc8000f8e0004 */
[----:B------:R-:W-:Y:S01]  /*1780*/  IMAD R17, R2, UR7, R17 ;  /* 0x0000000702117c24 */ /* 0x000fe2000f8e0211 */
[----:B------:R-:W-:-:S03]  /*1790*/  LEA R12, P1, R6, UR8, 0x1 ;  /* 0x00000008060c7c11 */ /* 0x000fc6000f8208ff */
[----:B------:R-:W-:-:S05]  /*17a0*/  IMAD.IADD R7, R7, 0x1, R17 ;  /* 0x0000000107077824 */ /* 0x000fca00078e0211 */
[----:B------:R-:W-:-:S05]  /*17b0*/  LEA.HI.X R13, R6, UR9, R7, 0x1, P1 ;  /* 0x00000009060d7c11 */ /* 0x000fca00088f0c07 */
[----:B------:R-:W2:Y:S01]  /*17c0*/  @P0 LDG.E.LTC128B.U16 R15, desc[UR12][R12.64] ;  /* 0x0000000c0c0f0981 */ /* 0x000ea2000c1e1520 */
[----:B------:R-:W-:Y:S01]  /*17d0*/  ISETP.GT.AND P1, PT, R0, 0x1, P2 ;  /* 0x000000010000780c */ /* 0x000fe20001724270 */
[----:B------:R-:W-:Y:S01]  /*17e0*/  BSSY B0, `(.L_x_23) ;  /* 0x000000b000007945 */ /* 0x000fe20003800000 */
[----:B--2---:R-:W-:-:S05]  /*17f0*/  HADD2.F32 R6, -RZ, R15.H0_H0 ;  /* 0x2000000fff067230 */ /* 0x004fca0000004100 */
[----:B------:R-:W-:Y:S01]  /*1800*/  FMUL R7, R6, R9 ;  /* 0x0000000906077220 */ /* 0x000fe20000400000 */
[----:B------:R-:W-:-:S03]  /*1810*/  LEA R6, P3, R14, UR4, 0x1 ;  /* 0x000000040e067c11 */ /* 0x000fc6000f8608ff */
[----:B-1----:R-:W-:Y:S01]  /*1820*/  FFMA R7, R88, R8, R7 ;  /* 0x0000000858077223 */ /* 0x002fe20000000007 */
[----:B------:R-:W-:-:S04]  /*1830*/  PRMT R88, R15, 0x7610, R88 ;  /* 0x000076100f587816 */ /* 0x000fc80000000058 */
[----:B------:R-:W-:Y:S02]  /*1840*/  F2FP.F16.F32.PACK_AB R18, RZ, R7 ;  /* 0x00000007ff12723e */ /* 0x000fe400000000ff */
[----:B------:R-:W-:-:S05]  /*1850*/  LEA.HI.X R7, R14, UR5, R19, 0x1, P3 ;  /* 0x000000050e077c11 */ /* 0x000fca00098f0c13 */
[----:B------:R0:W-:Y:S01]  /*1860*/  @P0 STG.E.U16 desc[UR12][R6.64], R18 ;  /* 0x0000001206000986 */ /* 0x0001e2000c10150c */
[----:B------:R-:W-:Y:S05]  /*1870*/  @!P1 BRA `(.L_x_24) ;  /* 0x0000000000049947 */ /* 0x000fea0003800000 */
[----:B------:R1:W5:Y:S02]  /*1880*/  LDG.E.LTC128B.U16 R88, desc[UR12][R12.64+0x2] ;  /* 0x0000020c0c587981 */ /* 0x000364000c1e1520 */
.L_x_24:
[----:B------:R-:W-:Y:S05]  /*1890*/  BSYNC B0 ;  /* 0x0000000000007941 */ /* 0x000fea0003800000 */
.L_x_23:
[----:B------:R-:W-:Y:S01]  /*18a0*/  USHF.L.U32 UR4, UR6, 0x3, URZ ;  /* 0x0000000306047899 */ /* 0x000fe2000800063f */
[----:B0----5:R-:W-:Y:S01]  /*18b0*/  HADD2.F32 R18, -RZ, R88.H0_H0 ;  /* 0x20000058ff127230 */ /* 0x021fe20000004100 */
[----:B------:R-:W-:Y:S01]  /*18c0*/  USHF.L.U64.HI UR5, UR6, 0x3, UR7 ;  /* 0x0000000306057899 */ /* 0x000fe20008010207 */
[----:B------:R-:W-:-:S03]  /*18d0*/  ISETP.GT.AND P0, PT, R10, 0x8, PT ;  /* 0x000000080a00780c */ /* 0x000fc60003f04270 */
[----:B------:R-:W-:Y:S02]  /*18e0*/  IMAD.U32 R14, RZ, RZ, UR4 ;  /* 0x00000004ff0e7e24 */ /* 0x000fe4000f8e00ff */
[----:B------:R-:W-:Y:S01]  /*18f0*/  FMUL R22, R18, R9 ;  /* 0x0000000912167220 */ /* 0x000fe20000400000 */
[----:B------:R-:W-:Y:S01]  /*1900*/  IMAD.U32 R15, RZ, RZ, UR5 ;  /* 0x00000005ff0f7e24 */ /* 0x000fe2000f8e00ff */
[----:B------:R-:W-:Y:S02]  /*1910*/  ISETP.GT.AND P3, PT, R0, RZ, P0 ;  /* 0x000000ff0000720c */ /* 0x000fe40000764270 */
[----:B------:R-:W-:Y:S01]  /*1920*/  FFMA R22, R89, R8, R22 ;  /* 0x0000000859167223 */ /* 0x000fe20000000016 */
[----:B------:R-:W-:-:S04]  /*1930*/  IMAD.WIDE.U32 R18, R2, UR6, R14 ;  /* 0x0000000602127c25 */ /* 0x000fc8000f8e000e */
[----:B------:R-:W-:Y:S02]  /*1940*/  F2FP.F16.F32.PACK_AB R89, RZ, R22 ;  /* 0x00000016ff59723e */ /* 0x000fe400000000ff */
[----:B------:R-:W-:-:S03]  /*1950*/  IADD3 R23, P4, R4, R18, RZ ;  /* 0x0000001204177210 */ /* 0x000fc60007f9e0ff */
[----:B------:R0:W-:Y:S01]  /*1960*/  @P1 STG.E.U16 desc[UR12][R6.64+0x2], R89 ;  /* 0x0000025906001986 */ /* 0x0001e2000c10150c */
[----:B------:R-:W-:Y:S02]  /*1970*/  IADD3.X R22, R5, R17, R19, P4, !PT ;  /* 0x0000001105167210 */ /* 0x000fe400027fe413 */
[----:B------:R-:W-:-:S04]  /*1980*/  LEA R18, P4, R23, UR8, 0x1 ;  /* 0x0000000817127c11 */ /* 0x000fc8000f8808ff */
[----:B------:R-:W-:-:S05]  /*1990*/  LEA.HI.X R19, R23, UR9, R22, 0x1, P4 ;  /* 0x0000000917137c11 */ /* 0x000fca000a0f0c16 */
[----:B------:R-:W2:Y:S01]  /*19a0*/  @P3 LDG.E.LTC128B.U16 R88, desc[UR12][R18.64] ;  /* 0x0000000c12583981 */ /* 0x000ea2000c1e1520 */
[C---:B------:R-:W-:Y:S01]  /*19b0*/  IMAD.SHL.U32 R17, R21.reuse, 0x2, RZ ;  /* 0x0000000215117824 */ /* 0x040fe200078e00ff */
[----:B------:R-:W-:Y:S01]  /*19c0*/  SHF.L.U64.HI R21, R21, 0x1, R20 ;  /* 0x0000000115157819 */ /* 0x000fe20000010214 */
[----:B------:R-:W-:Y:S01]  /*19d0*/  BSSY B0, `(.L_x_25) ;  /* 0x000000b000007945 */ /* 0x000fe20003800000 */
[----:B------:R-:W-:Y:S01]  /*19e0*/  ISETP.GT.AND P1, PT, R0, 0x1, P0 ;  /* 0x000000010000780c */ /* 0x000fe20000724270 */
[----:B--2---:R-:W-:-:S05]  /*19f0*/  HADD2.F32 R22, -RZ, R88.H0_H0 ;  /* 0x20000058ff167230 */ /* 0x004fca0000004100 */
[----:B------:R-:W-:Y:S01]  /*1a00*/  FMUL R23, R22, R9 ;  /* 0x0000000916177220 */ /* 0x000fe20000400000 */
[----:B------:R-:W-:-:S03]  /*1a10*/  IADD3 R22, P4, R17, R6, RZ ;  /* 0x0000000611167210 */ /* 0x000fc60007f9e0ff */
[----:B------:R-:W-:-:S05]  /*1a20*/  FFMA R23, R90, R8, R23 ;  /* 0x000000085a177223 */ /* 0x000fca0000000017 */
[----:B------:R-:W-:Y:S01]  /*1a30*/  F2FP.F16.F32.PACK_AB R20, RZ, R23 ;  /* 0x00000017ff14723e */ /* 0x000fe200000000ff */
[----:B------:R-:W-:-:S05]  /*1a40*/  IMAD.X R23, R21, 0x1, R7, P4 ;  /* 0x0000000115177824 */ /* 0x000fca00020e0607 */
[----:B------:R0:W-:Y:S01]  /*1a50*/  @P3 STG.E.U16 desc[UR12][R22.64], R20 ;  /* 0x0000001416003986 */ /* 0x0001e2000c10150c */
[----:B------:R-:W-:Y:S05]  /*1a60*/  @!P1 BRA `(.L_x_26) ;  /* 0x0000000000049947 */ /* 0x000fea0003800000 */
[----:B------:R2:W5:Y:S02]  /*1a70*/  LDG.E.LTC128B.U16 R88, desc[UR12][R18.64+0x2] ;  /* 0x0000020c12587981 */ /* 0x000564000c1e1520 */
.L_x_26:
[----:B------:R-:W-:Y:S05]  /*1a80*/  BSYNC B0 ;  /* 0x0000000000007941 */ /* 0x000fea0003800000 */
.L_x_25:
[----:B0----5:R-:W-:Y:S01]  /*1a90*/  HADD2.F32 R20, -RZ, R88.H0_H0 ;  /* 0x20000058ff147230 */ /* 0x021fe20000004100 */
[----:B------:R-:W-:Y:S01]  /*1aa0*/  ISETP.GT.AND P3, PT, R0, 0x8, P2 ;  /* 0x000000080000780c */ /* 0x000fe20001764270 */
[----:B------:R-:W-:Y:S03]  /*1ab0*/  BSSY B0, `(.L_x_27) ;  /* 0x0000007000007945 */ /* 0x000fe60003800000 */
[----:B------:R-:W-:-:S04]  /*1ac0*/  FMUL R20, R20, R9 ;  /* 0x0000000914147220 */ /* 0x000fc80000400000 */
[----:B------:R-:W-:-:S05]  /*1ad0*/  FFMA R20, R91, R8, R20 ;  /* 0x000000085b147223 */ /* 0x000fca0000000014 */
[----:B------:R-:W-:-:S05]  /*1ae0*/  F2FP.F16.F32.PACK_AB R20, RZ, R20 ;  /* 0x00000014ff14723e */ /* 0x000fca00000000ff */
[----:B------:R0:W-:Y:S01]  /*1af0*/  @P1 STG.E.U16 desc[UR12][R22.64+0x2], R20 ;  /* 0x0000021416001986 */ /* 0x0001e2000c10150c */
[----:B------:R-:W-:Y:S05]  /*1b00*/  @!P3 BRA `(.L_x_28) ;  /* 0x000000000004b947 */ /* 0x000fea0003800000 */
[----:B------:R3:W5:Y:S02]  /*1b10*/  LDG.E.LTC128B.U16 R88, desc[UR12][R12.64+0x10] ;  /* 0x0000100c0c587981 */ /* 0x000764000c1e1520 */
.L_x_28:
[----:B------:R-:W-:Y:S05]  /*1b20*/  BSYNC B0 ;  /* 0x0000000000007941 */ /* 0x000fea0003800000 */
.L_x_27:
        /* <DEDUP_REMOVED lines=9> */
.L_x_30:
[----:B------:R-:W-:Y:S05]  /*1bc0*/  BSYNC B0 ;  /* 0x0000000000007941 */ /* 0x000fea0003800000 */
.L_x_29:
[----:B-----5:R-:W-:Y:S01]  /*1bd0*/  HADD2.F32 R20, -RZ, R88.H0_H0 ;  /* 0x20000058ff147230 */ /* 0x020fe20000004100 */
        /* <DEDUP_REMOVED lines=8> */
.L_x_32:
[----:B------:R-:W-:Y:S05]  /*1c60*/  BSYNC B0 ;  /* 0x0000000000007941 */ /* 0x000fea0003800000 */
.L_x_31:
        /* <DEDUP_REMOVED lines=9> */
.L_x_34:
[----:B------:R-:W-:Y:S05]  /*1d00*/  BSYNC B0 ;  /* 0x0000000000007941 */ /* 0x000fea0003800000 */
.L_x_33:
        /* <DEDUP_REMOVED lines=9> */
.L_x_36:
[----:B------:R-:W-:Y:S05]  /*1da0*/  BSYNC B0 ;  /* 0x0000000000007941 */ /* 0x000fea0003800000 */
.L_x_35:
        /* <DEDUP_REMOVED lines=9> */
.L_x_38:
[----:B------:R-:W-:Y:S05]  /*1e40*/  BSYNC B0 ;  /* 0x0000000000007941 */ /* 0x000fea0003800000 */
.L_x_37:
        /* <DEDUP_REMOVED lines=9> */
.L_x_40:
[----:B------:R-:W-:Y:S05]  /*1ee0*/  BSYNC B0 ;  /* 0x0000000000007941 */ /* 0x000fea0003800000 */
.L_x_39:
        /* <DEDUP_REMOVED lines=9> */
.L_x_42:
[----:B------:R-:W-:Y:S05]  /*1f80*/  BSYNC B0 ;  /* 0x0000000000007941 */ /* 0x000fea0003800000 */
.L_x_41:
        /* <DEDUP_REMOVED lines=9> */
.L_x_44:
[----:B------:R-:W-:Y:S05]  /*2020*/  BSYNC B0 ;  /* 0x0000000000007941 */ /* 0x000fea0003800000 */
.L_x_43:
        /* <DEDUP_REMOVED lines=9> */
.L_x_46:
[----:B------:R-:W-:Y:S05]  /*20c0*/  BSYNC B0 ;  /* 0x0000000000007941 */ /* 0x000fea0003800000 */
.L_x_45:
        /* <DEDUP_REMOVED lines=9> */
.L_x_48:
[----:B------:R-:W-:Y:S05]  /*2160*/  BSYNC B0 ;  /* 0x0000000000007941 */ /* 0x000fea0003800000 */
.L_x_47:
        /* <DEDUP_REMOVED lines=9> */
.L_x_50:
[----:B------:R-:W-:Y:S05]  /*2200*/  BSYNC B0 ;  /* 0x0000000000007941 */ /* 0x000fea0003800000 */
.L_x_49:
        /* <DEDUP_REMOVED lines=9> */
.L_x_52:
[----:B------:R-:W-:Y:S05]  /*22a0*/  BSYNC B0 ;  /* 0x0000000000007941 */ /* 0x000fea0003800000 */
.L_x_51:
        /* <DEDUP_REMOVED lines=9> */
.L_x_54:
[----:B------:R-:W-:Y:S05]  /*2340*/  BSYNC B0 ;  /* 0x0000000000007941 */ /* 0x000fea0003800000 */
.L_x_53:
        /* <DEDUP_REMOVED lines=9> */
.L_x_56:
[----:B------:R-:W-:Y:S05]  /*23e0*/  BSYNC B0 ;  /* 0x0000000000007941 */ /* 0x000fea0003800000 */
.L_x_55:
        /* <DEDUP_REMOVED lines=9> */
.L_x_58:
[----:B------:R-:W-:Y:S05]  /*2480*/  BSYNC B0 ;  /* 0x0000000000007941 */ /* 0x000fea0003800000 */
.L_x_57:
        /* <DEDUP_REMOVED lines=9> */
.L_x_60:
[----:B------:R-:W-:Y:S05]  /*2520*/  BSYNC B0 ;  /* 0x0000000000007941 */ /* 0x000fea0003800000 */
.L_x_59:
        /* <DEDUP_REMOVED lines=9> */
.L_x_62:
[----:B------:R-:W-:Y:S05]  /*25c0*/  BSYNC B0 ;  /* 0x0000000000007941 */ /* 0x000fea0003800000 */
.L_x_61:
        /* <DEDUP_REMOVED lines=9> */
.L_x_64:
[----:B------:R-:W-:Y:S05]  /*2660*/  BSYNC B0 ;  /* 0x0000000000007941 */ /* 0x000fea0003800000 */
.L_x_63:
        /* <DEDUP_REMOVED lines=9> */
.L_x_66:
[----:B------:R-:W-:Y:S05]  /*2700*/  BSYNC B0 ;  /* 0x0000000000007941 */ /* 0x000fea0003800000 */
.L_x_65:
        /* <DEDUP_REMOVED lines=9> */
.L_x_68:
[----:B------:R-:W-:Y:S05]  /*27a0*/  BSYNC B0 ;  /* 0x0000000000007941 */ /* 0x000fea0003800000 */
.L_x_67:
        /* <DEDUP_REMOVED lines=9> */
.L_x_70:
[----:B------:R-:W-:Y:S05]  /*2840*/  BSYNC B0 ;  /* 0x0000000000007941 */ /* 0x000fea0003800000 */
.L_x_69:
        /* <DEDUP_REMOVED lines=9> */
.L_x_72:
[----:B------:R-:W-:Y:S05]  /*28e0*/  BSYNC B0 ;  /* 0x0000000000007941 */ /* 0x000fea0003800000 */
.L_x_71:
        /* <DEDUP_REMOVED lines=9> */
.L_x_74:
[----:B------:R-:W-:Y:S05]  /*2980*/  BSYNC B0 ;  /* 0x0000000000007941 */ /* 0x000fea0003800000 */
.L_x_73:
        /* <DEDUP_REMOVED lines=9> */
.L_x_76:
[----:B------:R-:W-:Y:S05]  /*2a20*/  BSYNC B0 ;  /* 0x0000000000007941 */ /* 0x000fea0003800000 */
.L_x_75:
        /* <DEDUP_REMOVED lines=9> */
.L_x_78:
[----:B------:R-:W-:Y:S05]  /*2ac0*/  BSYNC B0 ;  /* 0x0000000000007941 */ /* 0x000fea0003800000 */
.L_x_77:
        /* <DEDUP_REMOVED lines=9> */
.L_x_80:
[----:B------:R-:W-:Y:S05]  /*2b60*/  BSYNC B0 ;  /* 0x0000000000007941 */ /* 0x000fea0003800000 */
.L_x_79:
        /* <DEDUP_REMOVED lines=9> */
.L_x_82:
[----:B------:R-:W-:Y:S05]  /*2c00*/  BSYNC B0 ;  /* 0x0000000000007941 */ /* 0x000fea0003800000 */
.L_x_81:
        /* <DEDUP_REMOVED lines=9> */
.L_x_84:
[----:B------:R-:W-:Y:S05]  /*2ca0*/  BSYNC B0 ;  /* 0x0000000000007941 */ /* 0x000fea0003800000 */
.L_x_83:
        /* <DEDUP_REMOVED lines=9> */
.L_x_86:
[----:B------:R-:W-:Y:S05]  /*2d40*/  BSYNC B0 ;  /* 0x0000000000007941 */ /* 0x000fea0003800000 */
.L_x_85:
        /* <DEDUP_REMOVED lines=9> */
.L_x_88:
[----:B------:R-:W-:Y:S05]  /*2de0*/  BSYNC B0 ;  /* 0x0000000000007941 */ /* 0x000fea0003800000 */
.L_x_87:
        /* <DEDUP_REMOVED lines=9> */
.L_x_90:
[----:B------:R-:W-:Y:S05]  /*2e80*/  BSYNC B0 ;  /* 0x0000000000007941 */ /* 0x000fea0003800000 */
.L_x_89:
        /* <DEDUP_REMOVED lines=9> */
.L_x_92:
[----:B------:R-:W-:Y:S05]  /*2f20*/  BSYNC B0 ;  /* 0x0000000000007941 */ /* 0x000fea0003800000 */
.L_x_91:
        /* <DEDUP_REMOVED lines=9> */
.L_x_94:
[----:B------:R-:W-:Y:S05]  /*2fc0*/  BSYNC B0 ;  /* 0x0000000000007941 */ /* 0x000fea0003800000 */
.L_x_93:
        /* <DEDUP_REMOVED lines=9> */
.L_x_96:
[----:B------:R-:W-:Y:S05]  /*3060*/  BSYNC B0 ;  /* 0x0000000000007941 */ /* 0x000fea0003800000 */
.L_x_95:
        /* <DEDUP_REMOVED lines=9> */
.L_x_98:
[----:B------:R-:W-:Y:S05]  /*3100*/  BSYNC B0 ;  /* 0x0000000000007941 */ /* 0x000fea0003800000 */
.L_x_97:
        /* <DEDUP_REMOVED lines=9> */
.L_x_100:
[----:B------:R-:W-:Y:S05]  /*31a0*/  BSYNC B0 ;  /* 0x0000000000007941 */ /* 0x000fea0003800000 */
.L_x_99:
        /* <DEDUP_REMOVED lines=9> */
.L_x_102:
[----:B------:R-:W-:Y:S05]  /*3240*/  BSYNC B0 ;  /* 0x0000000000007941 */ /* 0x000fea0003800000 */
.L_x_101:
        /* <DEDUP_REMOVED lines=9> */
.L_x_104:
[----:B------:R-:W-:Y:S05]  /*32e0*/  BSYNC B0 ;  /* 0x0000000000007941 */ /* 0x000fea0003800000 */
.L_x_103:
        /* <DEDUP_REMOVED lines=9> */
.L_x_106:
[----:B------:R-:W-:Y:S05]  /*3380*/  BSYNC B0 ;  /* 0x0000000000007941 */ /* 0x000fea0003800000 */
.L_x_105:
        /* <DEDUP_REMOVED lines=9> */
.L_x_108:
[----:B------:R-:W-:Y:S05]  /*3420*/  BSYNC B0 ;  /* 0x0000000000007941 */ /* 0x000fea0003800000 */
.L_x_107:
        /* <DEDUP_REMOVED lines=9> */
.L_x_110:
[----:B------:R-:W-:Y:S05]  /*34c0*/  BSYNC B0 ;  /* 0x0000000000007941 */ /* 0x000fea0003800000 */
.L_x_109:
        /* <DEDUP_REMOVED lines=9> */
.L_x_112:
[----:B------:R-:W-:Y:S05]  /*3560*/  BSYNC B0 ;  /* 0x0000000000007941 */ /* 0x000fea0003800000 */
.L_x_111:
        /* <DEDUP_REMOVED lines=9> */
.L_x_114:
[----:B------:R-:W-:Y:S05]  /*3600*/  BSYNC B0 ;  /* 0x0000000000007941 */ /* 0x000fea0003800000 */
.L_x_113:
        /* <DEDUP_REMOVED lines=9> */
.L_x_116:
[----:B------:R-:W-:Y:S05]  /*36a0*/  BSYNC B0 ;  /* 0x0000000000007941 */ /* 0x000fea0003800000 */
.L_x_115:
        /* <DEDUP_REMOVED lines=9> */
.L_x_118:
[----:B------:R-:W-:Y:S05]  /*3740*/  BSYNC B0 ;  /* 0x0000000000007941 */ /* 0x000fea0003800000 */
.L_x_117:
        /* <DEDUP_REMOVED lines=9> */
.L_x_120:
[----:B------:R-:W-:Y:S05]  /*37e0*/  BSYNC B0 ;  /* 0x0000000000007941 */ /* 0x000fea0003800000 */
.L_x_119:
        /* <DEDUP_REMOVED lines=9> */
.L_x_122:
[----:B------:R-:W-:Y:S05]  /*3880*/  BSYNC B0 ;  /* 0x0000000000007941 */ /* 0x000fea0003800000 */
.L_x_121:
        /* <DEDUP_REMOVED lines=9> */
.L_x_124:
[----:B------:R-:W-:Y:S05]  /*3920*/  BSYNC B0 ;  /* 0x0000000000007941 */ /* 0x000fea0003800000 */
.L_x_123:
        /* <DEDUP_REMOVED lines=9> */
.L_x_126:
[----:B------:R-:W-:Y:S05]  /*39c0*/  BSYNC B0 ;  /* 0x0000000000007941 */ /* 0x000fea0003800000 */
.L_x_125:
        /* <DEDUP_REMOVED lines=9> */
.L_x_128:
[----:B------:R-:W-:Y:S05]  /*3a60*/  BSYNC B0 ;  /* 0x0000000000007941 */ /* 0x000fea0003800000 */
.L_x_127:
        /* <DEDUP_REMOVED lines=9> */
.L_x_130:
[----:B------:R-:W-:Y:S05]  /*3b00*/  BSYNC B0 ;  /* 0x0000000000007941 */ /* 0x000fea0003800000 */
.L_x_129:
        /* <DEDUP_REMOVED lines=9> */
.L_x_132:
[----:B------:R-:W-:Y:S05]  /*3ba0*/  BSYNC B0 ;  /* 0x0000000000007941 */ /* 0x000fea0003800000 */
.L_x_131:
        /* <DEDUP_REMOVED lines=9> */
.L_x_134:
[----:B------:R-:W-:Y:S05]  /*3c40*/  BSYNC B0 ;  /* 0x0000000000007941 */ /* 0x000fea0003800000 */
.L_x_133:
        /* <DEDUP_REMOVED lines=9> */
.L_x_136:
[----:B------:R-:W-:Y:S05]  /*3ce0*/  BSYNC B0 ;  /* 0x0000000000007941 */ /* 0x000fea0003800000 */
.L_x_135:
        /* <DEDUP_REMOVED lines=9> */
.L_x_138:
[----:B------:R-:W-:Y:S05]  /*3d80*/  BSYNC B0 ;  /* 0x0000000000007941 */ /* 0x000fea0003800000 */
.L_x_137:
        /* <DEDUP_REMOVED lines=9> */
.L_x_140:
[----:B------:R-:W-:Y:S05]  /*3e20*/  BSYNC B0 ;  /* 0x0000000000007941 */ /* 0x000fea0003800000 */
.L_x_139:
        /* <DEDUP_REMOVED lines=9> */
.L_x_142:
[----:B------:R-:W-:Y:S05]  /*3ec0*/  BSYNC B0 ;  /* 0x0000000000007941 */ /* 0x000fea0003800000 */
.L_x_141:
[----:B01-345:R-:W-:Y:S01]  /*3ed0*/  HADD2.F32 R12, -RZ, R88.H0_H0 ;  /* 0x20000058ff0c7230 */ /* 0x03bfe20000004100 */
        /* <DEDUP_REMOVED lines=8> */
.L_x_144:
[----:B------:R-:W-:Y:S05]  /*3f60*/  BSYNC B0 ;  /* 0x0000000000007941 */ /* 0x000fea0003800000 */
.L_x_143:
[----:B0----5:R-:W-:Y:S01]  /*3f70*/  HADD2.F32 R12, -RZ, R88.H0_H0 ;  /* 0x20000058ff0c7230 */ /* 0x021fe20000004100 */
[----:B------:R-:W-:Y:S01]  /*3f80*/  ISETP.GT.AND P1, PT, R0, 0x79, P0 ;  /* 0x000000790000780c */ /* 0x000fe20000724270 */
[----:B------:R-:W-:Y:S01]  /*3f90*/  BSSY B0, `(.L_x_145) ;  /* 0x000000b000007945 */ /* 0x000fe20003800000 */
[----:B------:R-:W-:Y:S02]  /*3fa0*/  IADD3 R91, P0, R2, 0x40, RZ ;  /* 0x00000040025b7810 */ /* 0x000fe40007f1e0ff */
[----:B------:R-:W-:Y:S01]  /*3fb0*/  FMUL R13, R12, R9 ;  /* 0x000000090c0d7220 */ /* 0x000fe20000400000 */
[----:B------:R-:W-:-:S03]  /*3fc0*/  @P3 IMAD.MOV.U32 R12, RZ, RZ, R22 ;  /* 0x000000ffff0c3224 */ /* 0x000fc600078e0016 */
[----:B------:R-:W-:-:S05]  /*3fd0*/  FFMA R13, R150, R8, R13 ;  /* 0x00000008960d7223 */ /* 0x000fca000000000d */
[----:B------:R-:W-:-:S04]  /*3fe0*/  F2FP.F16.F32.PACK_AB R13, RZ, R13 ;  /* 0x0000000dff0d723e */ /* 0x000fc800000000ff */
[----:B------:R-:W-:Y:S01]  /*3ff0*/  PRMT R20, R13, 0x7610, R20 ;  /* 0x000076100d147816 */ /* 0x000fe20000000014 */
[----:B------:R-:W-:-:S05]  /*4000*/  @P3 IMAD.MOV.U32 R13, RZ, RZ, R23 ;  /* 0x000000ffff0d3224 */ /* 0x000fca00078e0017 */
[----:B------:R0:W-:Y:S01]  /*4010*/  @P3 STG.E.U16 desc[UR12][R12.64+0xf0], R20 ;  /* 0x0000f0140c003986 */ /* 0x0001e2000c10150c */
[----:B------:R-:W-:Y:S05]  /*4020*/  @!P1 BRA `(.L_x_146) ;  /* 0x0000000000049947 */ /* 0x000fea0003800000 */
[----:B------:R3:W5:Y:S02]  /*4030*/  LDG.E.LTC128B.U16 R88, desc[UR12][R18.64+0xf2] ;  /* 0x0000f20c12587981 */ /* 0x000764000c1e1520 */
.L_x_146:
[----:B------:R-:W-:Y:S05]  /*4040*/  BSYNC B0 ;  /* 0x0000000000007941 */ /* 0x000fea0003800000 */
.L_x_145:
[----:B-----5:R-:W-:Y:S02]  /*4050*/  HADD2.F32 R2, -RZ, R88.H0_H0 ;  /* 0x20000058ff027230 */ /* 0x020fe40000004100 */
[----:B------:R-:W-:Y:S01]  /*4060*/  IMAD.X R3, RZ, RZ, R3, P0 ;  /* 0x000000ffff037224 */ /* 0x000fe200000e0603 */
[----:B------:R-:W-:Y:S01]  /*4070*/  ISETP.GT.AND P0, PT, R10, 0x40, PT ;  /* 0x000000400a00780c */ /* 0x000fe20003f04270 */
[----:B0-----:R-:W-:-:S04]  /*4080*/  IMAD.WIDE.U32 R12, R91, UR6, R4 ;  /* 0x000000065b0c7c25 */ /* 0x001fc8000f8e0004 */
[----:B------:R-:W-:Y:S01]  /*4090*/  FMUL R2, R2, R9 ;  /* 0x0000000902027220 */ /* 0x000fe20000400000 */
[----:B------:R-:W-:Y:S01]  /*40a0*/  ISETP.GT.AND P3, PT, R0, RZ, P0 ;  /* 0x000000ff0000720c */ /* 0x000fe20000764270 */
[----:B-123--:R-:W-:Y:S02]  /*40b0*/  IMAD R18, R3, UR6, RZ ;  /* 0x0000000603127c24 */ /* 0x00efe4000f8e02ff */
[----:B------:R-:W-:Y:S02]  /*40c0*/  FFMA R2, R151, R8, R2 ;  /* 0x0000000897027223 */ /* 0x000fe40000000002 */
[----:B------:R-:W-:-:S03]  /*40d0*/  IMAD R93, R91, UR7, R18 ;  /* 0x000000075b5d7c24 */ /* 0x000fc6000f8e0212 */
[----:B------:R-:W-:Y:S01]  /*40e0*/  F2FP.F16.F32.PACK_AB R18, RZ, R2 ;  /* 0x00000002ff12723e */ /* 0x000fe200000000ff */
[----:B------:R-:W-:Y:S01]  /*40f0*/  IMAD.IADD R3, R13, 0x1, R93 ;  /* 0x000000010d037824 */ /* 0x000fe200078e025d */
[----:B------:R-:W-:-:S03]  /*4100*/  LEA R2, P2, R12, UR8, 0x1 ;  /* 0x000000080c027c11 */ /* 0x000fc6000f8408ff */
[----:B------:R0:W-:Y:S01]  /*4110*/  @P1 STG.E.U16 desc[UR12][R22.64+0xf2], R18 ;  /* 0x0000f21216001986 */ /* 0x0001e2000c10150c */
        /* <DEDUP_REMOVED lines=15> */
.L_x_148:
[----:B------:R-:W-:Y:S05]  /*4210*/  BSYNC B0 ;  /* 0x0000000000007941 */ /* 0x000fea0003800000 */
.L_x_147:
[----:B-----5:R-:W-:Y:S01]  /*4220*/  HADD2.F32 R16, -RZ, R88.H0_H0 ;  /* 0x20000058ff107230 */ /* 0x020fe20000004100 */
[----:B------:R-:W-:Y:S01]  /*4230*/  ISETP.GT.AND P1, PT, R10, 0x48, PT ;  /* 0x000000480a00780c */ /* 0x000fe20003f24270 */
[----:B------:R-:W-:Y:S01]  /*4240*/  IMAD.WIDE.U32 R14, R91, UR6, R14 ;  /* 0x000000065b0e7c25 */ /* 0x000fe2000f8e000e */
[----:B------:R-:W-:Y:S03]  /*4250*/  BSSY B0, `(.L_x_149) ;  /* 0x000000e000007945 */ /* 0x000fe60003800000 */
[----:B------:R-:W-:Y:S01]  /*4260*/  FMUL R16, R16, R9 ;  /* 0x0000000910107220 */ /* 0x000fe20000400000 */
[----:B------:R-:W-:Y:S01]  /*4270*/  @P2 IMAD.MOV.U32 R10, RZ, RZ, R12 ;  /* 0x000000ffff0a2224 */ /* 0x000fe200078e000c */
[----:B0-----:R-:W-:Y:S02]  /*4280*/  IADD3 R11, P3, R4, R14, RZ ;  /* 0x0000000e040b7210 */ /* 0x001fe40007f7e0ff */
[----:B------:R-:W-:-:S02]  /*4290*/  FFMA R16, R25, R8, R16 ;  /* 0x0000000819107223 */ /* 0x000fc40000000010 */
[----:B------:R-:W-:Y:S02]  /*42a0*/  IADD3.X R14, R5, R93, R15, P3, !PT ;  /* 0x0000005d050e7210 */ /* 0x000fe40001ffe40f */
[C---:B------:R-:W-:Y:S02]  /*42b0*/  LEA R4, P4, R11.reuse, UR8, 0x1 ;  /* 0x000000080b047c11 */ /* 0x040fe4000f8808ff */
[----:B------:R-:W-:Y:S02]  /*42c0*/  F2FP.F16.F32.PACK_AB R16, RZ, R16 ;  /* 0x00000010ff10723e */ /* 0x000fe400000000ff */
[----:B------:R-:W-:Y:S01]  /*42d0*/  LEA.HI.X R5, R11, UR9, R14, 0x1, P4 ;  /* 0x000000090b057c11 */ /* 0x000fe2000a0f0c0e */
[----:B------:R-:W-:Y:S01]  /*42e0*/  @P2 IMAD.MOV.U32 R11, RZ, RZ, R13 ;  /* 0x000000ffff0b2224 */ /* 0x000fe200078e000d */
[----:B------:R-:W-:-:S04]  /*42f0*/  ISETP.GT.AND P3, PT, R0, RZ, P1 ;  /* 0x000000ff0000720c */ /* 0x000fc80000f64270 */
[----:B------:R0:W-:Y:S09]  /*4300*/  @P2 STG.E.U16 desc[UR12][R10.64+0x2], R16 ;  /* 0x000002100a002986 */ /* 0x0001f2000c10150c */
[----:B------:R-:W-:Y:S05]  /*4310*/  @!P3 BRA `(.L_x_150) ;  /* 0x000000000004b947 */ /* 0x000fea0003800000 */
[----:B------:R2:W5:Y:S02]  /*4320*/  LDG.E.LTC128B.U16 R88, desc[UR12][R4.64] ;  /* 0x0000000c04587981 */ /* 0x000564000c1e1520 */
.L_x_150:
[----:B------:R-:W-:Y:S05]  /*4330*/  BSYNC B0 ;  /* 0x0000000000007941 */ /* 0x000fea0003800000 */
.L_x_149:
[----:B0----5:R-:W-:Y:S01]  /*4340*/  HADD2.F32 R10, -RZ, R88.H0_H0 ;  /* 0x20000058ff0a7230 */ /* 0x021fe20000004100 */
[----:B------:R-:W-:Y:S01]  /*4350*/  IADD3 R14, P4, R12, R17, RZ ;  /* 0x000000110c0e7210 */ /* 0x000fe20007f9e0ff */
[----:B------:R-:W-:Y:S01]  /*4360*/  BSSY B0, `(.L_x_151) ;  /* 0x0000009000007945 */ /* 0x000fe20003800000 */
[----:B------:R-:W-:Y:S02]  /*4370*/  ISETP.GT.AND P2, PT, R0, 0x1, P1 ;  /* 0x000000010000780c */ /* 0x000fe40000f44270 */
[----:B------:R-:W-:Y:S01]  /*4380*/  FMUL R11, R10, R9 ;  /* 0x000000090a0b7220 */ /* 0x000fe20000400000 */
[----:B------:R-:W-:-:S03]  /*4390*/  IMAD.X R15, R13, 0x1, R21, P4 ;  /* 0x000000010d0f7824 */ /* 0x000fc600020e0615 */
[----:B------:R-:W-:-:S05]  /*43a0*/  FFMA R11, R26, R8, R11 ;  /* 0x000000081a0b7223 */ /* 0x000fca000000000b */
[----:B------:R-:W-:-:S05]  /*43b0*/  F2FP.F16.F32.PACK_AB R11, RZ, R11 ;  /* 0x0000000bff0b723e */ /* 0x000fca00000000ff */
[----:B------:R0:W-:Y:S01]  /*43c0*/  @P3 STG.E.U16 desc[UR12][R14.64], R11 ;  /* 0x0000000b0e003986 */ /* 0x0001e2000c10150c */
[----:B------:R-:W-:Y:S05]  /*43d0*/  @!P2 BRA `(.L_x_152) ;  /* 0x000000000004a947 */ /* 0x000fea0003800000 */
[----:B------:R3:W5:Y:S02]  /*43e0*/  LDG.E.LTC128B.U16 R88, desc[UR12][R4.64+0x2] ;  /* 0x0000020c04587981 */ /* 0x000764000c1e1520 */
.L_x_152:
[----:B------:R-:W-:Y:S05]  /*43f0*/  BSYNC B0 ;  /* 0x0000000000007941 */ /* 0x000fea0003800000 */
.L_x_151:
[----:B-----5:R-:W-:Y:S01]  /*4400*/  HADD2.F32 R10, -RZ, R88.H0_H0 ;  /* 0x20000058ff0a7230 */ /* 0x020fe20000004100 */
[----:B------:R-:W-:Y:S01]  /*4410*/  ISETP.GT.AND P3, PT, R0, 0x8, P0 ;  /* 0x000000080000780c */ /* 0x000fe20000764270 */
[----:B0-----:R-:W-:Y:S01]  /*4420*/  @P2 IMAD.MOV.U32 R11, RZ, RZ, R15 ;  /* 0x000000ffff0b2224 */ /* 0x001fe200078e000f */
[----:B------:R-:W-:Y:S02]  /*4430*/  BSSY B0, `(.L_x_153) ;  /* 0x0000009000007945 */ /* 0x000fe40003800000 */
[----:B------:R-:W-:-:S04]  /*4440*/  FMUL R10, R10, R9 ;  /* 0x000000090a0a7220 */ /* 0x000fc80000400000 */
[----:B------:R-:W-:-:S05]  /*4450*/  FFMA R10, R27, R8, R10 ;  /* 0x000000081b0a7223 */ /* 0x000fca000000000a */
[----:B------:R-:W-:-:S04]  /*4460*/  F2FP.F16.F32.PACK_AB R10, RZ, R10 ;  /* 0x0000000aff0a723e */ /* 0x000fc800000000ff */
[----:B------:R-:W-:Y:S01]  /*4470*/  PRMT R16, R10, 0x7610, R16 ;  /* 0x000076100a107816 */ /* 0x000fe20000000010 */
[----:B------:R-:W-:-:S05]  /*4480*/  @P2 IMAD.MOV.U32 R10, RZ, RZ, R14 ;  /* 0x000000ffff0a2224 */ /* 0x000fca00078e000e */
[----:B------:R0:W-:Y:S01]  /*4490*/  @P2 STG.E.U16 desc[UR12][R10.64+0x2], R16 ;  /* 0x000002100a002986 */ /* 0x0001e2000c10150c */
[----:B------:R-:W-:Y:S05]  /*44a0*/  @!P3 BRA `(.L_x_154) ;  /* 0x000000000004b947 */ /* 0x000fea0003800000 */
[----:B------:R4:W5:Y:S02]  /*44b0*/  LDG.E.LTC128B.U16 R88, desc[UR12][R2.64+0x10] ;  /* 0x0000100c02587981 */ /* 0x000964000c1e1520 */
.L_x_154:
[----:B------:R-:W-:Y:S05]  /*44c0*/  BSYNC B0 ;  /* 0x0000000000007941 */ /* 0x000fea0003800000 */
.L_x_153:
[----:B0----5:R-:W-:Y:S01]  /*44d0*/  HADD2.F32 R10, -RZ, R88.H0_H0 ;  /* 0x20000058ff0a7230 */ /* 0x021fe20000004100 */
[----:B------:R-:W-:Y:S01]  /*44e0*/  ISETP.GT.AND P2, PT, R0, 0x9, P0 ;  /* 0x000000090000780c */ /* 0x000fe20000744270 */
[----:B------:R-:W-:Y:S03]  /*44f0*/  BSSY B0, `(.L_x_155) ;  /* 0x000000a000007945 */ /* 0x000fe60003800000 */
[----:B------:R-:W-:Y:S01]  /*4500*/  FMUL R11, R10, R9 ;  /* 0x000000090a0b7220 */ /* 0x000fe20000400000 */
[----:B------:R-:W-:-:S03]  /*4510*/  IMAD.MOV.U32 R10, RZ, RZ, R12 ;  /* 0x000000ffff0a7224 */ /* 0x000fc600078e000c */
[----:B------:R-:W-:-:S05]  /*4520*/  FFMA R11, R28, R8, R11 ;  /* 0x000000081c0b7223 */ /* 0x000fca000000000b */
[----:B------:R-:W-:-:S04]  /*4530*/  F2FP.F16.F32.PACK_AB R11, RZ, R11 ;  /* 0x0000000bff0b723e */ /* 0x000fc800000000ff */
[----:B------:R-:W-:Y:S01]  /*4540*/  PRMT R16, R11, 0x7610, R16 ;  /* 0x000076100b107816 */ /* 0x000fe20000000010 */
[----:B------:R-:W-:-:S05]  /*4550*/  IMAD.MOV.U32 R11, RZ, RZ, R13 ;  /* 0x000000ffff0b7224 */ /* 0x000fca00078e000d */
[----:B------:R0:W-:Y:S01]  /*4560*/  @P3 STG.E.U16 desc[UR12][R10.64+0x10], R16 ;  /* 0x000010100a003986 */ /* 0x0001e2000c10150c */
[----:B------:R-:W-:Y:S05]  /*4570*/  @!P2 BRA `(.L_x_156) ;  /* 0x000000000004a947 */ /* 0x000fea0003800000 */
[----:B------:R0:W5:Y:S02]  /*4580*/  LDG.E.LTC128B.U16 R88, desc[UR12][R2.64+0x12] ;  /* 0x0000120c02587981 */ /* 0x000164000c1e1520 */
.L_x_156:
[----:B------:R-:W-:Y:S05]  /*4590*/  BSYNC B0 ;  /* 0x0000000000007941 */ /* 0x000fea0003800000 */
.L_x_155:
        /* <DEDUP_REMOVED lines=9> */
.L_x_158:
[----:B------:R-:W-:Y:S05]  /*4630*/  BSYNC B0 ;  /* 0x0000000000007941 */ /* 0x000fea0003800000 */
.L_x_157:
        /* <DEDUP_REMOVED lines=9> */
.L_x_160:
[----:B------:R-:W-:Y:S05]  /*46d0*/  BSYNC B0 ;  /* 0x0000000000007941 */ /* 0x000fea0003800000 */
.L_x_159:
[----:B-----5:R-:W-:Y:S01]  /*46e0*/  HADD2.F32 R12, -RZ, R88.H0_H0 ;  /* 0x20000058ff0c7230 */ /* 0x020fe20000004100 */
[----:B------:R-:W-:Y:S01]  /*46f0*/  IADD3 R6, P4, P5, R17, R6, R19 ;  /* 0x0000000611067210 */ /* 0x000fe20007d9e013 */
[----:B------:R-:W-:Y:S01]  /*4700*/  BSSY B0, `(.L_x_161) ;  /* 0x0000009000007945 */ /* 0x000fe20003800000 */
[----:B------:R-:W-:Y:S02]  /*4710*/  ISETP.GT.AND P3, PT, R0, 0x10, P0 ;  /* 0x000000100000780c */ /* 0x000fe40000764270 */
[----:B------:R-:W-:Y:S01]  /*4720*/  FMUL R12, R12, R9 ;  /* 0x000000090c0c7220 */ /* 0x000fe20000400000 */
[----:B------:R-:W-:-:S03]  /*4730*/  IADD3.X R7, R21, R7, R89, P4, P5 ;  /* 0x0000000715077210 */ /* 0x000fc600027ea459 */
[----:B------:R-:W-:-:S05]  /*4740*/  FFMA R12, R31, R8, R12 ;  /* 0x000000081f0c7223 */ /* 0x000fca000000000c */
[----:B------:R-:W-:-:S05]  /*4750*/  F2FP.F16.F32.PACK_AB R12, RZ, R12 ;  /* 0x0000000cff0c723e */ /* 0x000fca00000000ff */
[----:B------:R0:W-:Y:S01]  /*4760*/  @P2 STG.E.U16 desc[UR12][R6.64+0x12], R12 ;  /* 0x0000120c06002986 */ /* 0x0001e2000c10150c */
[----:B------:R-:W-:Y:S05]  /*4770*/  @!P3 BRA `(.L_x_162) ;  /* 0x000000000004b947 */ /* 0x000fea0003800000 */
[----:B------:R0:W5:Y:S02]  /*4780*/  LDG.E.LTC128B.U16 R88, desc[UR12][R2.64+0x20] ;  /* 0x0000200c02587981 */ /* 0x000164000c1e1520 */
.L_x_162:
[----:B------:R-:W-:Y:S05]  /*4790*/  BSYNC B0 ;  /* 0x0000000000007941 */ /* 0x000fea0003800000 */
.L_x_161:
        /* <DEDUP_REMOVED lines=9> */
.L_x_164:
[----:B------:R-:W-:Y:S05]  /*4830*/  BSYNC B0 ;  /* 0x0000000000007941 */ /* 0x000fea0003800000 */
.L_x_163:
        /* <DEDUP_REMOVED lines=9> */
.L_x_166:
[----:B------:R-:W-:Y:S05]  /*48d0*/  BSYNC B0 ;  /* 0x0000000000007941 */ /* 0x000fea0003800000 */
.L_x_165:
        /* <DEDUP_REMOVED lines=9> */
.L_x_168:
[----:B------:R-:W-:Y:S05]  /*4970*/  BSYNC B0 ;  /* 0x0000000000007941 */ /* 0x000fea0003800000 */
.L_x_167:
        /* <DEDUP_REMOVED lines=9> */
.L_x_170:
[----:B------:R-:W-:Y:S05]  /*4a10*/  BSYNC B0 ;  /* 0x0000000000007941 */ /* 0x000fea0003800000 */
.L_x_169:
        /* <DEDUP_REMOVED lines=9> */
.L_x_172:
[----:B------:R-:W-:Y:S05]  /*4ab0*/  BSYNC B0 ;  /* 0x0000000000007941 */ /* 0x000fea0003800000 */
.L_x_171:
        /* <DEDUP_REMOVED lines=9> */
.L_x_174:
[----:B------:R-:W-:Y:S05]  /*4b50*/  BSYNC B0 ;  /* 0x0000000000007941 */ /* 0x000fea0003800000 */
.L_x_173:
        /* <DEDUP_REMOVED lines=9> */
.L_x_176:
[----:B------:R-:W-:Y:S05]  /*4bf0*/  BSYNC B0 ;  /* 0x0000000000007941 */ /* 0x000fea0003800000 */
.L_x_175:
        /* <DEDUP_REMOVED lines=9> */
.L_x_178:
[----:B------:R-:W-:Y:S05]  /*4c90*/  BSYNC B0 ;  /* 0x0000000000007941 */ /* 0x000fea0003800000 */
.L_x_177:
        /* <DEDUP_REMOVED lines=9> */
.L_x_180:
[----:B------:R-:W-:Y:S05]  /*4d30*/  BSYNC B0 ;  /* 0x0000000000007941 */ /* 0x000fea0003800000 */
.L_x_179:
        /* <DEDUP_REMOVED lines=9> */
.L_x_182:
[----:B------:R-:W-:Y:S05]  /*4dd0*/  BSYNC B0 ;  /* 0x0000000000007941 */ /* 0x000fea0003800000 */
.L_x_181:
        /* <DEDUP_REMOVED lines=9> */
.L_x_184:
[----:B------:R-:W-:Y:S05]  /*4e70*/  BSYNC B0 ;  /* 0x0000000000007941 */ /* 0x000fea0003800000 */
.L_x_183:
        /* <DEDUP_REMOVED lines=9> */
.L_x_186:
[----:B------:R-:W-:Y:S05]  /*4f10*/  BSYNC B0 ;  /* 0x0000000000007941 */ /* 0x000fea0003800000 */
.L_x_185:
        /* <DEDUP_REMOVED lines=9> */
.L_x_188:
[----:B------:R-:W-:Y:S05]  /*4fb0*/  BSYNC B0 ;  /* 0x0000000000007941 */ /* 0x000fea0003800000 */
.L_x_187:
        /* <DEDUP_REMOVED lines=9> */
.L_x_190:
[----:B------:R-:W-:Y:S05]  /*5050*/  BSYNC B0 ;  /* 0x0000000000007941 */ /* 0x000fea0003800000 */
.L_x_189:
        /* <DEDUP_REMOVED lines=9> */
.L_x_192:
[----:B------:R-:W-:Y:S05]  /*50f0*/  BSYNC B0 ;  /* 0x0000000000007941 */ /* 0x000fea0003800000 */
.L_x_191:
        /* <DEDUP_REMOVED lines=9> */
.L_x_194:
[----:B------:R-:W-:Y:S05]  /*5190*/  BSYNC B0 ;  /* 0x0000000000007941 */ /* 0x000fea0003800000 */
.L_x_193:
        /* <DEDUP_REMOVED lines=9> */
.L_x_196:
[----:B------:R-:W-:Y:S05]  /*5230*/  BSYNC B0 ;  /* 0x0000000000007941 */ /* 0x000fea0003800000 */
.L_x_195:
        /* <DEDUP_REMOVED lines=9> */
.L_x_198:
[----:B------:R-:W-:Y:S05]  /*52d0*/  BSYNC B0 ;  /* 0x0000000000007941 */ /* 0x000fea0003800000 */
.L_x_197:
        /* <DEDUP_REMOVED lines=9> */
.L_x_200:
[----:B------:R-:W-:Y:S05]  /*5370*/  BSYNC B0 ;  /* 0x0000000000007941 */ /* 0x000fea0003800000 */
.L_x_199:
        /* <DEDUP_REMOVED lines=9> */
.L_x_202:
[----:B------:R-:W-:Y:S05]  /*5410*/  BSYNC B0 ;  /* 0x0000000000007941 */ /* 0x000fea0003800000 */
.L_x_201:
        /* <DEDUP_REMOVED lines=9> */
.L_x_204:
[----:B------:R-:W-:Y:S05]  /*54b0*/  BSYNC B0 ;  /* 0x0000000000007941 */ /* 0x000fea0003800000 */
.L_x_203:
        /* <DEDUP_REMOVED lines=9> */
.L_x_206:
[----:B------:R-:W-:Y:S05]  /*5550*/  BSYNC B0 ;  /* 0x0000000000007941 */ /* 0x000fea0003800000 */
.L_x_205:
        /* <DEDUP_REMOVED lines=9> */
.L_x_208:
[----:B------:R-:W-:Y:S05]  /*55f0*/  BSYNC B0 ;  /* 0x0000000000007941 */ /* 0x000fea0003800000 */
.L_x_207:
        /* <DEDUP_REMOVED lines=9> */
.L_x_210:
[----:B------:R-:W-:Y:S05]  /*5690*/  BSYNC B0 ;  /* 0x0000000000007941 */ /* 0x000fea0003800000 */
.L_x_209:
        /* <DEDUP_REMOVED lines=9> */
.L_x_212:
[----:B------:R-:W-:Y:S05]  /*5730*/  BSYNC B0 ;  /* 0x0000000000007941 */ /* 0x000fea0003800000 */
.L_x_211:
        /* <DEDUP_REMOVED lines=9> */
.L_x_214:
[----:B------:R-:W-:Y:S05]  /*57d0*/  BSYNC B0 ;  /* 0x0000000000007941 */ /* 0x000fea0003800000 */
.L_x_213:
        /* <DEDUP_REMOVED lines=9> */
.L_x_216:
[----:B------:R-:W-:Y:S05]  /*5870*/  BSYNC B0 ;  /* 0x0000000000007941 */ /* 0x000fea0003800000 */
.L_x_215:
        /* <DEDUP_REMOVED lines=9> */
.L_x_218:
[----:B------:R-:W-:Y:S05]  /*5910*/  BSYNC B0 ;  /* 0x0000000000007941 */ /* 0x000fea0003800000 */
.L_x_217:
        /* <DEDUP_REMOVED lines=9> */
.L_x_220:
[----:B------:R-:W-:Y:S05]  /*59b0*/  BSYNC B0 ;  /* 0x0000000000007941 */ /* 0x000fea0003800000 */
.L_x_219:
        /* <DEDUP_REMOVED lines=9> */
.L_x_222:
[----:B------:R-:W-:Y:S05]  /*5a50*/  BSYNC B0 ;  /* 0x0000000000007941 */ /* 0x000fea0003800000 */
.L_x_221:
        /* <DEDUP_REMOVED lines=9> */
.L_x_224:
[----:B------:R-:W-:Y:S05]  /*5af0*/  BSYNC B0 ;  /* 0x0000000000007941 */ /* 0x000fea0003800000 */
.L_x_223:
        /* <DEDUP_REMOVED lines=9> */
.L_x_226:
[----:B------:R-:W-:Y:S05]  /*5b90*/  BSYNC B0 ;  /* 0x0000000000007941 */ /* 0x000fea0003800000 */
.L_x_225:
        /* <DEDUP_REMOVED lines=9> */
.L_x_228:
[----:B------:R-:W-:Y:S05]  /*5c30*/  BSYNC B0 ;  /* 0x0000000000007941 */ /* 0x000fea0003800000 */
.L_x_227:
        /* <DEDUP_REMOVED lines=9> */
.L_x_230:
[----:B------:R-:W-:Y:S05]  /*5cd0*/  BSYNC B0 ;  /* 0x0000000000007941 */ /* 0x000fea0003800000 */
.L_x_229:
        /* <DEDUP_REMOVED lines=9> */
.L_x_232:
[----:B------:R-:W-:Y:S05]  /*5d70*/  BSYNC B0 ;  /* 0x0000000000007941 */ /* 0x000fea0003800000 */
.L_x_231:
        /* <DEDUP_REMOVED lines=9> */
.L_x_234:
[----:B------:R-:W-:Y:S05]  /*5e10*/  BSYNC B0 ;  /* 0x0000000000007941 */ /* 0x000fea0003800000 */
.L_x_233:
        /* <DEDUP_REMOVED lines=9> */
.L_x_236:
[----:B------:R-:W-:Y:S05]  /*5eb0*/  BSYNC B0 ;  /* 0x0000000000007941 */ /* 0x000fea0003800000 */
.L_x_235:
        /* <DEDUP_REMOVED lines=9> */
.L_x_238:
[----:B------:R-:W-:Y:S05]  /*5f50*/  BSYNC B0 ;  /* 0x0000000000007941 */ /* 0x000fea0003800000 */
.L_x_237:
        /* <DEDUP_REMOVED lines=9> */
.L_x_240:
[----:B------:R-:W-:Y:S05]  /*5ff0*/  BSYNC B0 ;  /* 0x0000000000007941 */ /* 0x000fea0003800000 */
.L_x_239:
        /* <DEDUP_REMOVED lines=9> */
.L_x_242:
[----:B------:R-:W-:Y:S05]  /*6090*/  BSYNC B0 ;  /* 0x0000000000007941 */ /* 0x000fea0003800000 */
.L_x_241:
        /* <DEDUP_REMOVED lines=9> */
.L_x_244:
[----:B------:R-:W-:Y:S05]  /*6130*/  BSYNC B0 ;  /* 0x0000000000007941 */ /* 0x000fea0003800000 */
.L_x_243:
        /* <DEDUP_REMOVED lines=9> */
.L_x_246:
[----:B------:R-:W-:Y:S05]  /*61d0*/  BSYNC B0 ;  /* 0x0000000000007941 */ /* 0x000fea0003800000 */
.L_x_245:
        /* <DEDUP_REMOVED lines=9> */
.L_x_248:
[----:B------:R-:W-:Y:S05]  /*6270*/  BSYNC B0 ;  /* 0x0000000000007941 */ /* 0x000fea0003800000 */
.L_x_247:
        /* <DEDUP_REMOVED lines=9> */
.L_x_250:
[----:B------:R-:W-:Y:S05]  /*6310*/  BSYNC B0 ;  /* 0x0000000000007941 */ /* 0x000fea0003800000 */
.L_x_249:
        /* <DEDUP_REMOVED lines=9> */
.L_x_252:
[----:B------:R-:W-:Y:S05]  /*63b0*/  BSYNC B0 ;  /* 0x0000000000007941 */ /* 0x000fea0003800000 */
.L_x_251:
        /* <DEDUP_REMOVED lines=9> */
.L_x_254:
[----:B------:R-:W-:Y:S05]  /*6450*/  BSYNC B0 ;  /* 0x0000000000007941 */ /* 0x000fea0003800000 */
.L_x_253:
        /* <DEDUP_REMOVED lines=9> */
.L_x_256:
[----:B------:R-:W-:Y:S05]  /*64f0*/  BSYNC B0 ;  /* 0x0000000000007941 */ /* 0x000fea0003800000 */
.L_x_255:
        /* <DEDUP_REMOVED lines=9> */
.L_x_258:
[----:B------:R-:W-:Y:S05]  /*6590*/  BSYNC B0 ;  /* 0x0000000000007941 */ /* 0x000fea0003800000 */
.L_x_257:
        /* <DEDUP_REMOVED lines=9> */
.L_x_260:
[----:B------:R-:W-:Y:S05]  /*6630*/  BSYNC B0 ;  /* 0x0000000000007941 */ /* 0x000fea0003800000 */
.L_x_259:
        /* <DEDUP_REMOVED lines=9> */
.L_x_262:
[----:B------:R-:W-:Y:S05]  /*66d0*/  BSYNC B0 ;  /* 0x0000000000007941 */ /* 0x000fea0003800000 */
.L_x_261:
        /* <DEDUP_REMOVED lines=9> */
.L_x_264:
[----:B------:R-:W-:Y:S05]  /*6770*/  BSYNC B0 ;  /* 0x0000000000007941 */ /* 0x000fea0003800000 */
.L_x_263:
        /* <DEDUP_REMOVED lines=9> */
.L_x_266:
[----:B------:R-:W-:Y:S05]  /*6810*/  BSYNC B0 ;  /* 0x0000000000007941 */ /* 0x000fea0003800000 */
.L_x_265:
        /* <DEDUP_REMOVED lines=9> */
.L_x_268:
[----:B------:R-:W-:Y:S05]  /*68b0*/  BSYNC B0 ;  /* 0x0000000000007941 */ /* 0x000fea0003800000 */
.L_x_267:
[----:B01--45:R-:W-:Y:S01]  /*68c0*/  HADD2.F32 R2, -RZ, R88.H0_H0 ;  /* 0x20000058ff027230 */ /* 0x033fe20000004100 */
        /* <DEDUP_REMOVED lines=8> */
.L_x_270:
[----:B------:R-:W-:Y:S05]  /*6950*/  BSYNC B0 ;  /* 0x0000000000007941 */ /* 0x000fea0003800000 */
.L_x_269:
[----:B0----5:R-:W-:Y:S01]  /*6960*/  HADD2.F32 R2, -RZ, R88.H0_H0 ;  /* 0x20000058ff027230 */ /* 0x021fe20000004100 */
[----:B------:R-:W-:Y:S01]  /*6970*/  ISETP.GT.AND P1, PT, R0, 0x79, P1 ;  /* 0x000000790000780c */ /* 0x000fe20000f24270 */
[----:B------:R-:W-:Y:S03]  /*6980*/  BSSY B0, `(.L_x_271) ;  /* 0x000000a000007945 */ /* 0x000fe60003800000 */
        /* <DEDUP_REMOVED lines=9> */
.L_x_272:
[----:B------:R-:W-:Y:S05]  /*6a20*/  BSYNC B0 ;  /* 0x0000000000007941 */ /* 0x000fea0003800000 */
.L_x_271:
[----:B-----5:R-:W-:-:S05]  /*6a30*/  HADD2.F32 R88, -RZ, R88.H0_H0 ;  /* 0x20000058ff587230 */ /* 0x020fca0000004100 */
[----:B------:R-:W-:-:S04]  /*6a40*/  FMUL R88, R88, R9 ;  /* 0x0000000958587220 */ /* 0x000fc80000400000 */
[----:B------:R-:W-:Y:S01]  /*6a50*/  FFMA R88, R87, R8, R88 ;  /* 0x0000000857587223 */ /* 0x000fe20000000058 */
[----:B------:R-:W-:Y:S06]  /*6a60*/  @!P1 EXIT ;  /* 0x000000000000994d */ /* 0x000fec0003800000 */
[----:B------:R-:W-:-:S05]  /*6a70*/  F2FP.F16.F32.PACK_AB R88, RZ, R88 ;  /* 0x00000058ff58723e */ /* 0x000fca00000000ff */
[----:B------:R-:W-:Y:S01]  /*6a80*/  STG.E.U16 desc[UR12][R6.64+0xf2], R88 ;  /* 0x0000f25806007986 */ /* 0x000fe2000c10150c */
[----:B------:R-:W-:Y:S05]  /*6a90*/  EXIT ;  /* 0x000000000000794d */ /* 0x000fea0003800000 */
.L_x_22:
[----:B------:R-:W-:Y:S01]  /*6aa0*/  ULDC.64 UR4, c[0x0][0x5c8] ;  /* 0x0001720000047ab9 */ /* 0x000fe20000000a00 */
[-C--:B-1----:R-:W-:Y:S01]  /*6ab0*/  FMUL R88, R88, R8.reuse ;  /* 0x0000000858587220 */ /* 0x082fe20000400000 */
[----:B------:R-:W-:Y:S01]  /*6ac0*/  LEA R2, P1, R14, UR4, 0x1 ;  /* 0x000000040e027c11 */ /* 0x000fe2000f8208ff */
[----:B------:R-:W-:Y:S01]  /*6ad0*/  IMAD.SHL.U32 R9, R21, 0x2, RZ ;  /* 0x0000000215097824 */ /* 0x000fe200078e00ff */
[----:B------:R-:W-:Y:S01]  /*6ae0*/  ISETP.GT.AND P3, PT, R10, 0x8, PT ;  /* 0x000000080a00780c */ /* 0x000fe20003f64270 */
[-C--:B------:R-:W-:Y:S01]  /*6af0*/  FMUL R89, R89, R8.reuse ;  /* 0x0000000859597220 */ /* 0x080fe20000400000 */
[----:B------:R-:W-:Y:S01]  /*6b00*/  LEA.HI.X R3, R14, UR5, R19, 0x1, P1 ;  /* 0x000000050e037c11 */ /* 0x000fe200088f0c13 */
[----:B------:R-:W-:Y:S01]  /*6b10*/  FMUL R90, R90, R8 ;  /* 0x000000085a5a7220 */ /* 0x000fe20000400000 */
[----:B------:R-:W-:Y:S01]  /*6b20*/  F2FP.F16.F32.PACK_AB R88, RZ, R88 ;  /* 0x00000058ff58723e */ /* 0x000fe200000000ff */
[-C--:B------:R-:W-:Y:S01]  /*6b30*/  FMUL R91, R91, R8.reuse ;  /* 0x000000085b5b7220 */ /* 0x080fe20000400000 */
[----:B------:R-:W-:Y:S01]  /*6b40*/  ISETP.GT.AND P4, PT, R0, 0x1, P2 ;  /* 0x000000010000780c */ /* 0x000fe20001784270 */
[-C--:B------:R-:W-:Y:S01]  /*6b50*/  FMUL R92, R92, R8.reuse ;  /* 0x000000085c5c7220 */ /* 0x080fe20000400000 */
[----:B------:R-:W-:Y:S01]  /*6b60*/  ISETP.GT.AND P1, PT, R0, RZ, P3 ;  /* 0x000000ff0000720c */ /* 0x000fe20001f24270 */
[----:B------:R-:W-:Y:S01]  /*6b70*/  @P0 STG.E.U16 desc[UR12][R2.64], R88 ;  /* 0x0000005802000986 */ /* 0x000fe2000c10150c */
[----:B------:R-:W-:Y:S01]  /*6b80*/  SHF.L.U64.HI R7, R21, 0x1, R20 ;  /* 0x0000000115077819 */ /* 0x000fe20000010214 */
[----:B------:R-:W-:Y:S01]  /*6b90*/  FMUL R93, R93, R8 ;  /* 0x000000085d5d7220 */ /* 0x000fe20000400000 */
[----:B------:R-:W-:Y:S01]  /*6ba0*/  IADD3 R4, P0, R9, R2, RZ ;  /* 0x0000000209047210 */ /* 0x000fe20007f1e0ff */
[-C--:B------:R-:W-:Y:S01]  /*6bb0*/  FMUL R94, R94, R8.reuse ;  /* 0x000000085e5e7220 */ /* 0x080fe20000400000 */
[----:B------:R-:W-:Y:S01]  /*6bc0*/  F2FP.F16.F32.PACK_AB R89, RZ, R89 ;  /* 0x00000059ff59723e */ /* 0x000fe200000000ff */
[----:B------:R-:W-:Y:S01]  /*6bd0*/  FMUL R95, R95, R8 ;  /* 0x000000085f5f7220 */ /* 0x000fe20000400000 */
[----:B------:R-:W-:Y:S01]  /*6be0*/  F2FP.F16.F32.PACK_AB R90, RZ, R90 ;  /* 0x0000005aff5a723e */ /* 0x000fe200000000ff */
[----:B------:R-:W-:Y:S01]  /*6bf0*/  IMAD.X R5, R7, 0x1, R3, P0 ;  /* 0x0000000107057824 */ /* 0x000fe200000e0603 */
[C---:B------:R-:W-:Y:S01]  /*6c00*/  ISETP.GT.AND P5, PT, R0.reuse, 0x8, P2 ;  /* 0x000000080000780c */ /* 0x040fe200017a4270 */
[----:B------:R-:W-:Y:S01]  /*6c10*/  @P4 STG.E.U16 desc[UR12][R2.64+0x2], R89 ;  /* 0x0000025902004986 */ /* 0x000fe2000c10150c */
[----:B------:R-:W-:Y:S01]  /*6c20*/  ISETP.GT.AND P4, PT, R0, 0x1, P3 ;  /* 0x000000010000780c */ /* 0x000fe20001f84270 */
[-C--:B------:R-:W-:Y:S01]  /*6c30*/  FMUL R96, R96, R8.reuse ;  /* 0x0000000860607220 */ /* 0x080fe20000400000 */
[----:B------:R-:W-:Y:S01]  /*6c40*/  F2FP.F16.F32.PACK_AB R91, RZ, R91 ;  /* 0x0000005bff5b723e */ /* 0x000fe200000000ff */
[----:B------:R-:W-:Y:S01]  /*6c50*/  @P1 STG.E.U16 desc[UR12][R4.64], R90 ;  /* 0x0000005a04001986 */ /* 0x000fe2000c10150c */
[----:B------:R-:W-:Y:S01]  /*6c60*/  ISETP.GT.AND P1, PT, R0, 0x9, P2 ;  /* 0x000000090000780c */ /* 0x000fe20001724270 */
[----:B------:R-:W-:Y:S01]  /*6c70*/  FMUL R97, R97, R8 ;  /* 0x0000000861617220 */ /* 0x000fe20000400000 */
[----:B------:R-:W-:Y:S01]  /*6c80*/  F2FP.F16.F32.PACK_AB R92, RZ, R92 ;  /* 0x0000005cff5c723e */ /* 0x000fe200000000ff */
[-C--:B------:R-:W-:Y:S01]  /*6c90*/  FMUL R98, R98, R8.reuse ;  /* 0x0000000862627220 */ /* 0x080fe20000400000 */
[----:B------:R-:W-:Y:S01]  /*6ca0*/  F2FP.F16.F32.PACK_AB R93, RZ, R93 ;  /* 0x0000005dff5d723e */ /* 0x000fe200000000ff */
[-C--:B------:R-:W-:Y:S01]  /*6cb0*/  FMUL R99, R99, R8.reuse ;  /* 0x0000000863637220 */ /* 0x080fe20000400000 */
[----:B------:R-:W-:Y:S01]  /*6cc0*/  ISETP.GT.AND P0, PT, R0, 0x8, P3 ;  /* 0x000000080000780c */ /* 0x000fe20001f04270 */
[----:B------:R-:W-:Y:S01]  /*6cd0*/  FMUL R100, R100, R8 ;  /* 0x0000000864647220 */ /* 0x000fe20000400000 */
[----:B------:R-:W-:Y:S01]  /*6ce0*/  F2FP.F16.F32.PACK_AB R94, RZ, R94 ;  /* 0x0000005eff5e723e */ /* 0x000fe200000000ff */
[----:B------:R-:W-:Y:S01]  /*6cf0*/  @P4 STG.E.U16 desc[UR12][R4.64+0x2], R91 ;  /* 0x0000025b04004986 */ /* 0x000fe2000c10150c */
[----:B------:R-:W-:Y:S01]  /*6d00*/  F2FP.F16.F32.PACK_AB R95, RZ, R95 ;  /* 0x0000005fff5f723e */ /* 0x000fe200000000ff */
[-C--:B------:R-:W-:Y:S01]  /*6d10*/  FMUL R101, R101, R8.reuse ;  /* 0x0000000865657220 */ /* 0x080fe20000400000 */
[C---:B------:R-:W-:Y:S01]  /*6d20*/  ISETP.GT.AND P4, PT, R0.reuse, 0x10, P2 ;  /* 0x000000100000780c */ /* 0x040fe20001784270 */
[----:B------:R-:W-:Y:S01]  /*6d30*/  @P5 STG.E.U16 desc[UR12][R2.64+0x10], R92 ;  /* 0x0000105c02005986 */ /* 0x000fe2000c10150c */
[----:B------:R-:W-:Y:S01]  /*6d40*/  ISETP.GT.AND P5, PT, R0, 0x10, P3 ;  /* 0x000000100000780c */ /* 0x000fe20001fa4270 */
[----:B------:R-:W-:Y:S01]  /*6d50*/  FMUL R102, R102, R8 ;  /* 0x0000000866667220 */ /* 0x000fe20000400000 */
[----:B------:R-:W-:Y:S01]  /*6d60*/  F2FP.F16.F32.PACK_AB R96, RZ, R96 ;  /* 0x00000060ff60723e */ /* 0x000fe200000000ff */
[----:B------:R-:W-:Y:S01]  /*6d70*/  @P1 STG.E.U16 desc[UR12][R2.64+0x12], R93 ;  /* 0x0000125d02001986 */ /* 0x000fe2000c10150c */
[C---:B------:R-:W-:Y:S01]  /*6d80*/  ISETP.GT.AND P1, PT, R0.reuse, 0x9, P3 ;  /* 0x000000090000780c */ /* 0x040fe20001f24270 */
        /* <DEDUP_REMOVED lines=8> */
[----:B------:R-:W-:Y:S01]  /*6e10*/  FMUL R106, R106, R8 ;  /* 0x000000086a6a7220 */ /* 0x000fe20000400000 */
[----:B------:R-:W-:Y:S01]  /*6e20*/  F2FP.F16.F32.PACK_AB R100, RZ, R100 ;  /* 0x00000064ff64723e */ /* 0x000fe200000000ff */
[-C--:B------:R-:W-:Y:S01]  /*6e30*/  FMUL R107, R107, R8.reuse ;  /* 0x000000086b6b7220 */ /* 0x080fe20000400000 */
[----:B------:R-:W-:Y:S01]  /*6e40*/  F2FP.F16.F32.PACK_AB R101, RZ, R101 ;  /* 0x00000065ff65723e */ /* 0x000fe200000000ff */
        /* <DEDUP_REMOVED lines=21> */
[----:B------:R-:W-:Y:S01]  /*6fa0*/  ISETP.GT.AND P4, PT, R0, 0x21, P2 ;  /* 0x000000210000780c */ /* 0x000fe20001784270 */
[-C--:B------:R-:W-:Y:S01]  /*6fb0*/  FMUL R113, R113, R8.reuse ;  /* 0x0000000871717220 */ /* 0x080fe20000400000 */
[----:B------:R-:W-:Y:S01]  /*6fc0*/  F2FP.F16.F32.PACK_AB R107, RZ, R107 ;  /* 0x0000006bff6b723e */ /* 0x000fe200000000ff */
        /* <DEDUP_REMOVED lines=102> */
[-C--:B------:R-:W-:Y:S01]  /*7630*/  FMUL R144, R144, R8.reuse ;  /* 0x0000000890907220 */ /* 0x080fe20000400000 */
[----:B------:R-:W-:Y:S01]  /*7640*/  ISETP.GT.AND P6, PT, R0, 0x68, P3 ;  /* 0x000000680000780c */ /* 0x000fe20001fc4270 */
[----:B------:R-:W-:Y:S01]  /*7650*/  FMUL R145, R145, R8 ;  /* 0x0000000891917220 */ /* 0x000fe20000400000 */
[----:B------:R-:W-:Y:S01]  /*7660*/  F2FP.F16.F32.PACK_AB R138, RZ, R138 ;  /* 0x0000008aff8a723e */ /* 0x000fe200000000ff */
[-C--:B------:R-:W-:Y:S01]  /*7670*/  FMUL R146, R146, R8.reuse ;  /* 0x0000000892927220 */ /* 0x080fe20000400000 */
[----:B------:R-:W-:Y:S01]  /*7680*/  F2FP.F16.F32.PACK_AB R139, RZ, R139 ;  /* 0x0000008bff8b723e */ /* 0x000fe200000000ff */
[----:B------:R-:W-:Y:S01]  /*7690*/  @P1 STG.E.U16 desc[UR12][R4.64+0x80], R122 ;  /* 0x0000807a04001986 */ /* 0x000fe2000c10150c */
[C---:B------:R-:W-:Y:S01]  /*76a0*/  ISETP.GT.AND P1, PT, R0.reuse, 0x48, P3 ;  /* 0x000000480000780c */ /* 0x040fe20001f24270 */
[----:B------:R-:W-:Y:S01]  /*76b0*/  FMUL R147, R147, R8 ;  /* 0x0000000893937220 */ /* 0x000fe20000400000 */
[----:B------:R-:W-:Y:S01]  /*76c0*/  F2FP.F16.F32.PACK_AB R140, RZ, R140 ;  /* 0x0000008cff8c723e */ /* 0x000fe200000000ff */
[----:B------:R-:W-:Y:S01]  /*76d0*/  @P4 STG.E.U16 desc[UR12][R4.64+0x82], R123 ;  /* 0x0000827b04004986 */ /* 0x000fe2000c10150c */
[----:B------:R-:W-:Y:S01]  /*76e0*/  ISETP.GT.AND P4, PT, R0, 0x49, P3 ;  /* 0x000000490000780c */ /* 0x000fe20001f84270 */
[----:B------:R-:W-:Y:S01]  /*76f0*/  FMUL R148, R148, R8 ;  /* 0x0000000894947220 */ /* 0x000fe20000400000 */
[----:B------:R-:W-:Y:S01]  /*7700*/  F2FP.F16.F32.PACK_AB R141, RZ, R141 ;  /* 0x0000008dff8d723e */ /* 0x000fe200000000ff */
[----:B------:R-:W-:Y:S01]  /*7710*/  @P0 STG.E.U16 desc[UR12][R2.64+0x90], R124 ;  /* 0x0000907c02000986 */ /* 0x000fe2000c10150c */
[----:B------:R-:W-:Y:S01]  /*7720*/  ISETP.GT.AND P0, PT, R0, 0x50, P3 ;  /* 0x000000500000780c */ /* 0x000fe20001f04270 */
[----:B------:R-:W-:Y:S01]  /*7730*/  IMAD.SHL.U32 R15, R16, 0x2, RZ ;  /* 0x00000002100f7824 */ /* 0x000fe200078e00ff */
        /* <DEDUP_REMOVED lines=26> */
[----:B------:R-:W-:Y:S01]  /*78e0*/  SHF.L.U64.HI R13, R16, 0x1, R11 ;  /* 0x00000001100d7819 */ /* 0x000fe2000001020b */
[-C--:B------:R-:W-:Y:S01]  /*78f0*/  FMUL R28, R28, R8.reuse ;  /* 0x000000081c1c7220 */ /* 0x080fe20000400000 */
[----:B------:R-:W-:Y:S01]  /*7900*/  F2FP.F16.F32.PACK_AB R149, RZ, R149 ;  /* 0x00000095ff95723e */ /* 0x000fe200000000ff */
        /* <DEDUP_REMOVED lines=31> */
[----:B------:R-:W-:Y:S01]  /*7b00*/  ISETP.GT.AND P5, PT, R0, 0x69, P2 ;  /* 0x000000690000780c */ /* 0x000fe200017a4270 */
[-C--:B------:R-:W-:Y:S01]  /*7b10*/  FMUL R38, R38, R8.reuse ;  /* 0x0000000826267220 */ /* 0x080fe20000400000 */
[----:B------:R-:W-:Y:S01]  /*7b20*/  F2FP.F16.F32.PACK_AB R31, RZ, R31 ;  /* 0x0000001fff1f723e */ /* 0x000fe200000000ff */
[----:B------:R-:W-:Y:S01]  /*7b30*/  @P1 STG.E.U16 desc[UR12][R4.64+0xc0], R138 ;  /* 0x0000c08a04001986 */ /* 0x000fe2000c10150c */
[C---:B------:R-:W-:Y:S01]  /*7b40*/  ISETP.GT.AND P1, PT, R10.reuse, 0x40, PT ;  /* 0x000000400a00780c */ /* 0x040fe20003f24270 */
[----:B------:R-:W-:Y:S01]  /*7b50*/  FMUL R39, R39, R8 ;  /* 0x0000000827277220 */ /* 0x000fe20000400000 */
[----:B------:R-:W-:Y:S01]  /*7b60*/  F2FP.F16.F32.PACK_AB R32, RZ, R32 ;  /* 0x00000020ff20723e */ /* 0x000fe200000000ff */
[----:B------:R-:W-:Y:S01]  /*7b70*/  @P0 STG.E.U16 desc[UR12][R4.64+0xc2], R139 ;  /* 0x0000c28b04000986 */ /* 0x000fe2000c10150c */
[----:B------:R-:W-:Y:S01]  /*7b80*/  ISETP.GT.AND P0, PT, R10, 0x48, PT ;  /* 0x000000480a00780c */ /* 0x000fe20003f04270 */
        /* <DEDUP_REMOVED lines=17> */
[C---:B------:R-:W-:Y:S01]  /*7ca0*/  ISETP.GT.AND P4, PT, R0.reuse, 0x78, P2 ;  /* 0x000000780000780c */ /* 0x040fe20001784270 */
[-C--:B------:R-:W-:Y:S01]  /*7cb0*/  FMUL R45, R45, R8.reuse ;  /* 0x000000082d2d7220 */ /* 0x080fe20000400000 */
[C---:B------:R-:W-:Y:S01]  /*7cc0*/  ISETP.GT.AND P2, PT, R0.reuse, 0x79, P2 ;  /* 0x000000790000780c */ /* 0x040fe20001744270 */
        /* <DEDUP_REMOVED lines=15> */
[----:B------:R-:W-:Y:S01]  /*7dc0*/  IADD3 R10, P5, R15, R2, RZ ;  /* 0x000000020f0a7210 */ /* 0x000fe20007fbe0ff */
[----:B------:R-:W-:Y:S01]  /*7dd0*/  FMUL R51, R51, R8 ;  /* 0x0000000833337220 */ /* 0x000fe20000400000 */
[----:B------:R-:W-:Y:S01]  /*7de0*/  F2FP.F16.F32.PACK_AB R43, RZ, R43 ;  /* 0x0000002bff2b723e */ /* 0x000fe200000000ff */
[----:B------:R-:W-:Y:S01]  /*7df0*/  @P6 STG.E.U16 desc[UR12][R4.64+0xe2], R147 ;  /* 0x0000e29304006986 */ /* 0x000fe2000c10150c */
[----:B------:R-:W-:Y:S01]  /*7e00*/  F2FP.F16.F32.PACK_AB R44, RZ, R44 ;  /* 0x0000002cff2c723e */ /* 0x000fe200000000ff */
[----:B------:R-:W-:Y:S01]  /*7e10*/  IMAD.X R11, R13, 0x1, R3, P5 ;  /* 0x000000010d0b7824 */ /* 0x000fe200028e0603 */
[----:B------:R-:W-:Y:S01]  /*7e20*/  IADD3 R12, P5, P6, R9, R2, R15 ;  /* 0x00000002090c7210 */ /* 0x000fe20007ebe00f */
[----:B------:R-:W-:Y:S01]  /*7e30*/  @P4 STG.E.U16 desc[UR12][R2.64+0xf0], R148 ;  /* 0x0000f09402004986 */ /* 0x000fe2000c10150c */
[----:B------:R-:W-:Y:S01]  /*7e40*/  ISETP.GT.AND P4, PT, R0, 0x78, P3 ;  /* 0x000000780000780c */ /* 0x000fe20001f84270 */
[-C--:B------:R-:W-:Y:S01]  /*7e50*/  FMUL R52, R52, R8.reuse ;  /* 0x0000000834347220 */ /* 0x080fe20000400000 */
[C---:B------:R-:W-:Y:S01]  /*7e60*/  ISETP.GT.AND P3, PT, R0.reuse, 0x79, P3 ;  /* 0x000000790000780c */ /* 0x040fe20001f64270 */
[----:B------:R0:W-:Y:S01]  /*7e70*/  @P2 STG.E.U16 desc[UR12][R2.64+0xf2], R149 ;  /* 0x0000f29502002986 */ /* 0x0001e2000c10150c */
[----:B------:R-:W-:Y:S01]  /*7e80*/  IADD3.X R13, R7, R3, R13, P5, P6 ;  /* 0x00000003070d7210 */ /* 0x000fe20002fec40d */
[-C--:B------:R-:W-:Y:S01]  /*7e90*/  FMUL R53, R53, R8.reuse ;  /* 0x0000000835357220 */ /* 0x080fe20000400000 */
[----:B------:R-:W-:Y:S01]  /*7ea0*/  ISETP.GT.AND P5, PT, R0, 0x1, P1 ;  /* 0x000000010000780c */ /* 0x000fe20000fa4270 */
[-C--:B------:R-:W-:Y:S01]  /*7eb0*/  FMUL R54, R54, R8.reuse ;  /* 0x0000000836367220 */ /* 0x080fe20000400000 */
[----:B------:R-:W-:Y:S01]  /*7ec0*/  ISETP.GT.AND P2, PT, R0, RZ, P0 ;  /* 0x000000ff0000720c */ /* 0x000fe20000744270 */
[-C--:B------:R-:W-:Y:S01]  /*7ed0*/  FMUL R55, R55, R8.reuse ;  /* 0x0000000837377220 */ /* 0x080fe20000400000 */
[----:B------:R-:W-:Y:S01]  /*7ee0*/  F2FP.F16.F32.PACK_AB R45, RZ, R45 ;  /* 0x0000002dff2d723e */ /* 0x000fe200000000ff */
[----:B------:R-:W-:Y:S01]  /*7ef0*/  FMUL R56, R56, R8 ;  /* 0x0000000838387220 */ /* 0x000fe20000400000 */
[----:B------:R-:W-:Y:S01]  /*7f00*/  F2FP.F16.F32.PACK_AB R46, RZ, R46 ;  /* 0x0000002eff2e723e */ /* 0x000fe200000000ff */
[----:B------:R-:W-:Y:S01]  /*7f10*/  FMUL R57, R57, R8 ;  /* 0x0000000839397220 */ /* 0x000fe20000400000 */
[----:B------:R-:W-:Y:S01]  /*7f20*/  F2FP.F16.F32.PACK_AB R47, RZ, R47 ;  /* 0x0000002fff2f723e */ /* 0x000fe200000000ff */
[----:B0-----:R-:W-:Y:S01]  /*7f30*/  @P4 IMAD.MOV.U32 R2, RZ, RZ, R4 ;  /* 0x000000ffff024224 */ /* 0x001fe200078e0004 */
[----:B------:R-:W-:Y:S01]  /*7f40*/  F2FP.F16.F32.PACK_AB R48, RZ, R48 ;  /* 0x00000030ff30723e */ /* 0x000fe200000000ff */
[----:B------:R-:W-:Y:S01]  /*7f50*/  @P4 IMAD.MOV.U32 R3, RZ, RZ, R5 ;  /* 0x000000ffff034224 */ /* 0x000fe200078e0005 */
[----:B------:R-:W-:Y:S01]  /*7f60*/  F2FP.F16.F32.PACK_AB R49, RZ, R49 ;  /* 0x00000031ff31723e */ /* 0x000fe200000000ff */
[----:B------:R-:W-:Y:S01]  /*7f70*/  FMUL R58, R58, R8 ;  /* 0x000000083a3a7220 */ /* 0x000fe20000400000 */
[----:B------:R-:W-:Y:S01]  /*7f80*/  F2FP.F16.F32.PACK_AB R50, RZ, R50 ;  /* 0x00000032ff32723e */ /* 0x000fe200000000ff */
[-C--:B------:R-:W-:Y:S01]  /*7f90*/  FMUL R59, R59, R8.reuse ;  /* 0x000000083b3b7220 */ /* 0x080fe20000400000 */
[----:B------:R0:W-:Y:S01]  /*7fa0*/  @P4 STG.E.U16 desc[UR12][R2.64+0xf0], R150 ;  /* 0x0000f09602004986 */ /* 0x0001e2000c10150c */
[----:B------:R-:W-:Y:S01]  /*7fb0*/  ISETP.GT.AND P4, PT, R0, RZ, P1 ;  /* 0x000000ff0000720c */ /* 0x000fe20000f84270 */
[-C--:B------:R-:W-:Y:S01]  /*7fc0*/  FMUL R60, R60, R8.reuse ;  /* 0x000000083c3c7220 */ /* 0x080fe20000400000 */
[----:B------:R-:W-:Y:S01]  /*7fd0*/  F2FP.F16.F32.PACK_AB R51, RZ, R51 ;  /* 0x00000033ff33723e */ /* 0x000fe200000000ff */
[----:B------:R-:W-:Y:S01]  /*7fe0*/  @P3 STG.E.U16 desc[UR12][R4.64+0xf2], R151 ;  /* 0x0000f29704003986 */ /* 0x000fe2000c10150c */
[----:B------:R-:W-:Y:S01]  /*7ff0*/  IADD3 R6, P3, R10, R9, RZ ;  /* 0x000000090a067210 */ /* 0x000fe20007f7e0ff */
[----:B------:R-:W-:Y:S01]  /*8000*/  FMUL R61, R61, R8 ;  /* 0x000000083d3d7220 */ /* 0x000fe20000400000 */
[----:B------:R-:W-:Y:S01]  /*8010*/  F2FP.F16.F32.PACK_AB R52, RZ, R52 ;  /* 0x00000034ff34723e */ /* 0x000fe200000000ff */
[----:B------:R-:W-:Y:S01]  /*8020*/  @P5 STG.E.U16 desc[UR12][R10.64+0x2], R25 ;  /* 0x000002190a005986 */ /* 0x000fe2000c10150c */
[C---:B------:R-:W-:Y:S01]  /*8030*/  ISETP.GT.AND P5, PT, R0.reuse, 0x9, P1 ;  /* 0x000000090000780c */ /* 0x040fe20000fa4270 */
[----:B------:R-:W-:Y:S01]  /*8040*/  IMAD.X R7, R11, 0x1, R7, P3 ;  /* 0x000000010b077824 */ /* 0x000fe200018e0607 */
        /* <DEDUP_REMOVED lines=13> */
[----:B0-----:R-:W-:Y:S01]  /*8120*/  @P3 IMAD.MOV.U32 R2, RZ, RZ, R6 ;  /* 0x000000ffff023224 */ /* 0x001fe200078e0006 */
[----:B------:R-:W-:Y:S01]  /*8130*/  F2FP.F16.F32.PACK_AB R57, RZ, R57 ;  /* 0x00000039ff39723e */ /* 0x000fe200000000ff */
[----:B------:R-:W-:Y:S01]  /*8140*/  @P3 IMAD.MOV.U32 R3, RZ, RZ, R7 ;  /* 0x000000ffff033224 */ /* 0x000fe200078e0007 */
[----:B------:R-:W-:Y:S01]  /*8150*/  F2FP.F16.F32.PACK_AB R58, RZ, R58 ;  /* 0x0000003aff3a723e */ /* 0x000fe200000000ff */
[-C--:B------:R-:W-:Y:S01]  /*8160*/  FMUL R66, R66, R8.reuse ;  /* 0x0000000842427220 */ /* 0x080fe20000400000 */
[----:B------:R-:W-:Y:S01]  /*8170*/  F2FP.F16.F32.PACK_AB R59, RZ, R59 ;  /* 0x0000003bff3b723e */ /* 0x000fe200000000ff */
[-C--:B------:R-:W-:Y:S01]  /*8180*/  FMUL R67, R67, R8.reuse ;  /* 0x0000000843437220 */ /* 0x080fe20000400000 */
[----:B------:R0:W-:Y:S01]  /*8190*/  @P3 STG.E.U16 desc[UR12][R2.64+0x2], R27 ;  /* 0x0000021b02003986 */ /* 0x0001e2000c10150c */
        /* <DEDUP_REMOVED lines=21> */
[----:B------:R-:W-:Y:S01]  /*82f0*/  FMUL R73, R73, R8 ;  /* 0x0000000849497220 */ /* 0x000fe20000400000 */
[----:B------:R-:W-:Y:S01]  /*8300*/  F2FP.F16.F32.PACK_AB R65, RZ, R65 ;  /* 0x00000041ff41723e */ /* 0x000fe200000000ff */
[----:B------:R-:W-:Y:S01]  /*8310*/  @P5 STG.E.U16 desc[UR12][R10.64+0x22], R33 ;  /* 0x000022210a005986 */ /* 0x000fe2000c10150c */
[----:B------:R-:W-:Y:S01]  /*8320*/  ISETP.GT.AND P5, PT, R0, 0x19, P1 ;  /* 0x000000190000780c */ /* 0x000fe20000fa4270 */
[--C-:B0-----:R-:W-:Y:S01]  /*8330*/  @P2 IMAD.MOV.U32 R2, RZ, RZ, R12.reuse ;  /* 0x000000ffff022224 */ /* 0x101fe200078e000c */
[----:B------:R-:W-:Y:S01]  /*8340*/  F2FP.F16.F32.PACK_AB R66, RZ, R66 ;  /* 0x00000042ff42723e */ /* 0x000fe200000000ff */
[--C-:B------:R-:W-:Y:S01]  /*8350*/  @P2 IMAD.MOV.U32 R3, RZ, RZ, R13.reuse ;  /* 0x000000ffff032224 */ /* 0x100fe200078e000d */
[----:B------:R-:W-:Y:S01]  /*8360*/  F2FP.F16.F32.PACK_AB R67, RZ, R67 ;  /* 0x00000043ff43723e */ /* 0x000fe200000000ff */
[----:B------:R-:W-:Y:S01]  /*8370*/  FMUL R74, R74, R8 ;  /* 0x000000084a4a7220 */ /* 0x000fe20000400000 */
[----:B------:R-:W-:Y:S01]  /*8380*/  F2FP.F16.F32.PACK_AB R68, RZ, R68 ;  /* 0x00000044ff44723e */ /* 0x000fe200000000ff */
[-C--:B------:R-:W-:Y:S01]  /*8390*/  FMUL R75, R75, R8.reuse ;  /* 0x000000084b4b7220 */ /* 0x080fe20000400000 */
[----:B------:R0:W-:Y:S01]  /*83a0*/  @P2 STG.E.U16 desc[UR12][R2.64+0x20], R34 ;  /* 0x0000202202002986 */ /* 0x0001e2000c10150c */
        /* <DEDUP_REMOVED lines=9> */
[----:B------:R-:W-:Y:S01]  /*8440*/  FMUL R80, R80, R8 ;  /* 0x0000000850507220 */ /* 0x000fe20000400000 */
[----:B------:R-:W-:Y:S01]  /*8450*/  F2FP.F16.F32.PACK_AB R73, RZ, R73 ;  /* 0x00000049ff49723e */ /* 0x000fe200000000ff */
[--C-:B0-----:R-:W-:Y:S01]  /*8460*/  @P3 IMAD.MOV.U32 R2, RZ, RZ, R12.reuse ;  /* 0x000000ffff023224 */ /* 0x101fe200078e000c */
[----:B------:R-:W-:Y:S01]  /*8470*/  F2FP.F16.F32.PACK_AB R74, RZ, R74 ;  /* 0x0000004aff4a723e */ /* 0x000fe200000000ff */
[--C-:B------:R-:W-:Y:S01]  /*8480*/  @P3 IMAD.MOV.U32 R3, RZ, RZ, R13.reuse ;  /* 0x000000ffff033224 */ /* 0x100fe200078e000d */
[----:B------:R-:W-:Y:S01]  /*8490*/  ISETP.GT.AND P6, PT, R0, 0x68, P0 ;  /* 0x000000680000780c */ /* 0x000fe200007c4270 */
[-C--:B------:R-:W-:Y:S01]  /*84a0*/  FMUL R81, R81, R8.reuse ;  /* 0x0000000851517220 */ /* 0x080fe20000400000 */
[----:B------:R-:W-:Y:S01]  /*84b0*/  F2FP.F16.F32.PACK_AB R75, RZ, R75 ;  /* 0x0000004bff4b723e */ /* 0x000fe200000000ff */
[-C--:B------:R-:W-:Y:S01]  /*84c0*/  FMUL R82, R82, R8.reuse ;  /* 0x0000000852527220 */ /* 0x080fe20000400000 */
[----:B------:R0:W-:Y:S01]  /*84d0*/  @P3 STG.E.U16 desc[UR12][R2.64+0x22], R35 ;  /* 0x0000222302003986 */ /* 0x0001e2000c10150c */
        /* <DEDUP_REMOVED lines=17> */
[----:B------:R-:W-:Y:S01]  /*85f0*/  FMUL R8, R87, R8 ;  /* 0x0000000857087220 */ /* 0x000fe20000400000 */
[----:B------:R0:W-:Y:S01]  /*8600*/  @P2 STG.E.U16 desc[UR12][R2.64+0x30], R38 ;  /* 0x0000302602002986 */ /* 0x0001e2000c10150c */
[----:B------:R-:W-:-:S02]  /*8610*/  ISETP.GT.AND P2, PT, R0, 0x20, P0 ;  /* 0x000000200000780c */ /* 0x000fc40000744270 */
[----:B------:R-:W-:Y:S02]  /*8620*/  F2FP.F16.F32.PACK_AB R82, RZ, R82 ;  /* 0x00000052ff52723e */ /* 0x000fe400000000ff */
[----:B------:R-:W-:Y:S02]  /*8630*/  F2FP.F16.F32.PACK_AB R83, RZ, R83 ;  /* 0x00000053ff53723e */ /* 0x000fe400000000ff */
[----:B------:R-:W-:Y:S02]  /*8640*/  F2FP.F16.F32.PACK_AB R84, RZ, R84 ;  /* 0x00000054ff54723e */ /* 0x000fe400000000ff */
[----:B------:R-:W-:Y:S02]  /*8650*/  F2FP.F16.F32.PACK_AB R85, RZ, R85 ;  /* 0x00000055ff55723e */ /* 0x000fe400000000ff */
[----:B------:R-:W-:Y:S01]  /*8660*/  F2FP.F16.F32.PACK_AB R86, RZ, R86 ;  /* 0x00000056ff56723e */ /* 0x000fe200000000ff */
[----:B0-----:R-:W-:Y:S02]  /*8670*/  @P3 IMAD.MOV.U32 R2, RZ, RZ, R12 ;  /* 0x000000ffff023224 */ /* 0x001fe400078e000c */
[----:B------:R-:W-:-:S05]  /*8680*/  @P3 IMAD.MOV.U32 R3, RZ, RZ, R13 ;  /* 0x000000ffff033224 */ /* 0x000fca00078e000d */
[----:B------:R0:W-:Y:S01]  /*8690*/  @P3 STG.E.U16 desc[UR12][R2.64+0x32], R39 ;  /* 0x0000322702003986 */ /* 0x0001e2000c10150c */
[----:B------:R-:W-:-:S03]  /*86a0*/  ISETP.GT.AND P3, PT, R0, 0x21, P0 ;  /* 0x000000210000780c */ /* 0x000fc60000764270 */
[----:B------:R-:W-:Y:S01]  /*86b0*/  @P4 STG.E.U16 desc[UR12][R10.64+0x40], R40 ;  /* 0x000040280a004986 */ /* 0x000fe2000c10150c */
[----:B------:R-:W-:-:S03]  /*86c0*/  ISETP.GT.AND P4, PT, R0, 0x28, P1 ;  /* 0x000000280000780c */ /* 0x000fc60000f84270 */
[----:B------:R-:W-:Y:S01]  /*86d0*/  @P5 STG.E.U16 desc[UR12][R10.64+0x42], R41 ;  /* 0x000042290a005986 */ /* 0x000fe2000c10150c */
[----:B------:R-:W-:Y:S01]  /*86e0*/  ISETP.GT.AND P5, PT, R0, 0x29, P1 ;  /* 0x000000290000780c */ /* 0x000fe20000fa4270 */
[----:B0-----:R-:W-:Y:S02]  /*86f0*/  @P2 IMAD.MOV.U32 R2, RZ, RZ, R12 ;  /* 0x000000ffff022224 */ /* 0x001fe400078e000c */
[----:B------:R-:W-:-:S05]  /*8700*/  @P2 IMAD.MOV.U32 R3, RZ, RZ, R13 ;  /* 0x000000ffff032224 */ /* 0x000fca00078e000d */
[----:B------:R0:W-:Y:S01]  /*8710*/  @P2 STG.E.U16 desc[UR12][R2.64+0x40], R42 ;  /* 0x0000402a02002986 */ /* 0x0001e2000c10150c */
[----:B------:R-:W-:Y:S01]  /*8720*/  ISETP.GT.AND P2, PT, R0, 0x28, P0 ;  /* 0x000000280000780c */ /* 0x000fe20000744270 */
        /* <DEDUP_REMOVED lines=111> */
[C---:B------:R-:W-:Y:S02]  /*8e20*/  ISETP.GT.AND P3, PT, R0.reuse, 0x78, P1 ;  /* 0x000000780000780c */ /* 0x040fe40000f64270 */
[C---:B------:R-:W-:Y:S01]  /*8e30*/  ISETP.GT.AND P1, PT, R0.reuse, 0x79, P1 ;  /* 0x000000790000780c */ /* 0x040fe20000f24270 */
[----:B------:R-:W-:Y:S01]  /*8e40*/  @P4 STG.E.U16 desc[UR12][R10.64+0xe0], R80 ;  /* 0x0000e0500a004986 */ /* 0x000fe2000c10150c */
[C---:B------:R-:W-:Y:S02]  /*8e50*/  ISETP.GT.AND P4, PT, R0.reuse, 0x71, P0 ;  /* 0x000000710000780c */ /* 0x040fe40000784270 */
[----:B------:R-:W-:Y:S01]  /*8e60*/  ISETP.GT.AND P0, PT, R0, 0x79, P0 ;  /* 0x000000790000780c */ /* 0x000fe20000704270 */
[----:B------:R-:W-:Y:S01]  /*8e70*/  @P2 STG.E.U16 desc[UR12][R10.64+0xe2], R81 ;  /* 0x0000e2510a002986 */ /* 0x000fe2000c10150c */
[----:B0-----:R-:W-:Y:S02]  /*8e80*/  @P5 IMAD.MOV.U32 R2, RZ, RZ, R12 ;  /* 0x000000ffff025224 */ /* 0x001fe400078e000c */
[----:B------:R-:W-:-:S05]  /*8e90*/  @P5 IMAD.MOV.U32 R3, RZ, RZ, R13 ;  /* 0x000000ffff035224 */ /* 0x000fca00078e000d */
[----:B------:R0:W-:Y:S02]  /*8ea0*/  @P5 STG.E.U16 desc[UR12][R2.64+0xe0], R82 ;  /* 0x0000e05202005986 */ /* 0x0001e4000c10150c */
[----:B0-----:R-:W-:Y:S02]  /*8eb0*/  @P4 IMAD.MOV.U32 R2, RZ, RZ, R12 ;  /* 0x000000ffff024224 */ /* 0x001fe400078e000c */
[----:B------:R-:W-:-:S05]  /*8ec0*/  @P4 IMAD.MOV.U32 R3, RZ, RZ, R13 ;  /* 0x000000ffff034224 */ /* 0x000fca00078e000d */
[----:B------:R0:W-:Y:S04]  /*8ed0*/  @P4 STG.E.U16 desc[UR12][R2.64+0xe2], R83 ;  /* 0x0000e25302004986 */ /* 0x0001e8000c10150c */
[----:B------:R1:W-:Y:S04]  /*8ee0*/  @P3 STG.E.U16 desc[UR12][R10.64+0xf0], R84 ;  /* 0x0000f0540a003986 */ /* 0x0003e8000c10150c */
[----:B------:R1:W-:Y:S01]  /*8ef0*/  @P1 STG.E.U16 desc[UR12][R10.64+0xf2], R85 ;  /* 0x0000f2550a001986 */ /* 0x0003e2000c10150c */
[----:B0-----:R-:W-:Y:S02]  /*8f00*/  @P6 IMAD.MOV.U32 R2, RZ, RZ, R12 ;  /* 0x000000ffff026224 */ /* 0x001fe400078e000c */
[----:B------:R-:W-:-:S05]  /*8f10*/  @P6 IMAD.MOV.U32 R3, RZ, RZ, R13 ;  /* 0x000000ffff036224 */ /* 0x000fca00078e000d */
[----:B------:R1:W-:Y:S01]  /*8f20*/  @P6 STG.E.U16 desc[UR12][R2.64+0xf0], R86 ;  /* 0x0000f05602006986 */ /* 0x0003e2000c10150c */
[----:B------:R-:W-:Y:S05]  /*8f30*/  @!P0 EXIT ;  /* 0x000000000000894d */ /* 0x000fea0003800000 */
[----:B------:R-:W-:-:S05]  /*8f40*/  F2FP.F16.F32.PACK_AB R8, RZ, R8 ;  /* 0x00000008ff08723e */ /* 0x000fca00000000ff */
[----:B------:R-:W-:Y:S01]  /*8f50*/  STG.E.U16 desc[UR12][R12.64+0xf2], R8 ;  /* 0x0000f2080c007986 */ /* 0x000fe2000c10150c */
[----:B------:R-:W-:Y:S05]  /*8f60*/  EXIT ;  /* 0x000000000000794d */ /* 0x000fea0003800000 */
.L_x_10:
[----:B------:R-:W-:-:S13]  /*8f70*/  ISETP.NE.AND P0, PT, R4, RZ, PT ;  /* 0x000000ff0400720c */ /* 0x000fda0003f05270 */
[----:B------:R-:W-:Y:S05]  /*8f80*/  @P0 EXIT ;  /* 0x000000000000094d */ /* 0x000fea0003800000 */
[----:B------:R-:W-:Y:S01]  /*8f90*/  ELECT P0, URZ, PT ;  /* 0x00000000003f782f */ /* 0x000fe20003800000 */
[----:B------:R-:W-:-:S12]  /*8fa0*/  BSSY B0, `(.L_x_273) ;  /* 0x0000070000007945 */ /* 0x000fd80003800000 */
[----:B------:R-:W-:Y:S05]  /*8fb0*/  @!P0 BRA `(.L_x_274) ;  /* 0x0000000400b88947 */ /* 0x000fea0003800000 */
[----:B------:R-:W-:Y:S02]  /*8fc0*/  ISETP.GE.AND P0, PT, R2, 0x1, PT ;  /* 0x000000010200780c */ /* 0x000fe40003f06270 */
[----:B------:R-:W-:-:S04]  /*8fd0*/  SHF.R.S32.HI R5, RZ, 0x1f, R6 ;  /* 0x0000001fff057819 */ /* 0x000fc80000011406 */
[----:B------:R-:W-:-:S07]  /*8fe0*/  LEA.HI R4, R5, R6, RZ, 0x7 ;  /* 0x0000000605047211 */ /* 0x000fce00078f38ff */
[----:B------:R-:W-:Y:S05]  /*8ff0*/  @!P0 BRA `(.L_x_274) ;  /* 0x0000000400a88947 */ /* 0x000fea0003800000 */
[----:B------:R-:W2:Y:S01]  /*9000*/  S2R R5, SR_CTAID.X ;  /* 0x0000000000057919 */ /* 0x000ea20000002500 */
[----:B------:R-:W-:Y:S01]  /*9010*/  LOP3.LUT R7, R4, 0xffffff80, RZ, 0xc0, !PT ;  /* 0xffffff8004077812 */ /* 0x000fe200078ec0ff */
[----:B------:R-:W-:Y:S01]  /*9020*/  ULDC UR4, c[0x0][0x384] ;  /* 0x0000e10000047ab9 */ /* 0x000fe20000000800 */
[----:B------:R-:W-:Y:S01]  /*9030*/  LOP3.LUT P0, RZ, R6, 0x1f, RZ, 0xc0, !PT ;  /* 0x0000001f06ff7812 */ /* 0x000fe2000780c0ff */
[----:B------:R-:W3:Y:S01]  /*9040*/  S2R R12, SR_CTAID.Y ;  /* 0x00000000000c7919 */ /* 0x000ee20000002600 */
[----:B------:R-:W-:Y:S01]  /*9050*/  IMAD R4, R10, R11, RZ ;  /* 0x0000000b0a047224 */ /* 0x000fe200078e02ff */
[----:B------:R-:W-:Y:S01]  /*9060*/  ULDC UR5, c[0x0][0x388] ;  /* 0x0000e20000057ab9 */ /* 0x000fe20000000800 */
[----:B------:R-:W-:Y:S01]  /*9070*/  IMAD.IADD R7, R6, 0x1, -R7 ;  /* 0x0000000106077824 */ /* 0x000fe200078e0a07 */
[----:B------:R-:W-:Y:S01]  /*9080*/  LOP3.LUT R20, R0, 0x2, RZ, 0xfc, !PT ;  /* 0x0000000200147812 */ /* 0x000fe200078efcff */
[----:B------:R-:W-:Y:S01]  /*9090*/  IMAD.MOV.U32 R6, RZ, RZ, RZ ;  /* 0x000000ffff067224 */ /* 0x000fe200078e00ff */
[----:B01---5:R-:W-:Y:S01]  /*90a0*/  CS2R R8, SRZ ;  /* 0x0000000000087805 */ /* 0x023fe2000001ff00 */
[----:B------:R-:W-:Y:S01]  /*90b0*/  IMAD.MOV.U32 R10, RZ, RZ, RZ ;  /* 0x000000ffff0a7224 */ /* 0x000fe200078e00ff */
[----:B------:R-:W-:Y:S01]  /*90c0*/  ISETP.NE.AND P1, PT, R7, RZ, PT ;  /* 0x000000ff0700720c */ /* 0x000fe20003f25270 */
[----:B------:R-:W-:Y:S01]  /*90d0*/  IMAD R4, R3, R4, 0x1 ;  /* 0x0000000103047424 */ /* 0x000fe200078e0204 */
[----:B------:R-:W-:Y:S01]  /*90e0*/  ISETP.NE.OR P0, PT, R7, RZ, !P0 ;  /* 0x000000ff0700720c */ /* 0x000fe20004705670 */
[----:B------:R-:W-:-:S02]  /*90f0*/  IMAD.MOV.U32 R7, RZ, RZ, 0x1 ;  /* 0x00000001ff077424 */ /* 0x000fc400078e00ff */
[----:B--2---:R-:W-:-:S04]  /*9100*/  IMAD.SHL.U32 R18, R5, 0x80, RZ ;  /* 0x0000008005127824 */ /* 0x004fc800078e00ff */
[----:B------:R-:W-:-:S04]  /*9110*/  IMAD.HI.U32 R5, R18, UR4, RZ ;  /* 0x0000000412057c27 */ /* 0x000fc8000f8e00ff */
[----:B---3--:R-:W-:Y:S01]  /*9120*/  IMAD.SHL.U32 R19, R12, 0x80, RZ ;  /* 0x000000800c137824 */ /* 0x008fe200078e00ff */
[----:B------:R-:W-:-:S07]  /*9130*/  SHF.R.U32.HI R5, RZ, UR5, R5 ;  /* 0x00000005ff057c19 */ /* 0x000fce0008011605 */
.L_x_278:
[----:B------:R-:W0:Y:S01]  /*9140*/  S2R R12, SR_CgaCtaId ;  /* 0x00000000000c7919 */ /* 0x000e220000008800 */
[----:B------:R-:W-:-:S04]  /*9150*/  MOV R11, 0x400 ;  /* 0x00000400000b7802 */ /* 0x000fc80000000f00 */
[----:B0-----:R-:W-:Y:S02]  /*9160*/  LEA R21, R12, R11, 0x18 ;  /* 0x0000000b0c157211 */ /* 0x001fe400078ec0ff */
[----:B------:R-:W-:-:S03]  /*9170*/  SHF.L.U32 R11, R7, 0x1f, RZ ;  /* 0x0000001f070b7819 */ /* 0x000fc600000006ff */
[----:B------:R-:W-:-:S07]  /*9180*/  IMAD R12, R6, 0x8, R21 ;  /* 0x00000008060c7824 */ /* 0x000fce00078e0215 */
.L_x_275:
[----:B0-----:R0:W1:Y:S02]  /*9190*/  SYNCS.PHASECHK.TRANS64.TRYWAIT P2, [R12+URZ+0x38070], R11 ;  /* 0x0380700b0c0075a7 */ /* 0x001064000804017f */
[----:B-1----:R-:W-:Y:S05]  /*91a0*/  @!P2 NANOSLEEP.SYNCS 0x989680 ;  /* 0x009896800000a95d */ /* 0x002fea0003900000 */
[----:B------:R-:W1:Y:S02]  /*91b0*/  @!P2 SYNCS.PHASECHK.TRANS64 P2, [R12+URZ+0x38070], R11 ;  /* 0x0380700b0c00a5a7 */ /* 0x000e64000804007f */
[----:B-1----:R-:W-:Y:S05]  /*91c0*/  @!P2 BRA `(.L_x_275) ;  /* 0xfffffffc00f0a947 */ /* 0x002fea000383ffff */
[----:B0-----:R-:W0:Y:S02]  /*91d0*/  @!P1 LDC R11, c[0x0][0x500] ;  /* 0x00014000ff0b9b82 */ /* 0x001e240000000800 */
[----:B0-----:R0:W-:Y:S02]  /*91e0*/  @!P1 SYNCS.ARRIVE.TRANS64 RZ, [R12+URZ+0x38000], R11 ;  /* 0x0380000b0cff99a7 */ /* 0x0011e4000800003f */
[----:B0-----:R-:W-:-:S04]  /*91f0*/  PRMT R11, R20, 0x9910, RZ ;  /* 0x00009910140b7816 */ /* 0x001fc800000000ff */
[----:B------:R-:W-:-:S13]  /*9200*/  ISETP.NE.AND P2, PT, R11, 0x2, PT ;  /* 0x000000020b00780c */ /* 0x000fda0003f45270 */
[----:B------:R-:W-:Y:S05]  /*9210*/  @P2 BRA `(.L_x_276) ;  /* 0x0000000000042947 */ /* 0x000fea0003800000 */
[----:B------:R-:W-:Y:S01]  /*9220*/  BPT.TRAP 0x1 ;  /* 0x000000040000795c */ /* 0x000fe20000300000 */
.L_x_276:
[----:B------:R-:W-:Y:S05]  /*9230*/  @P0 BRA `(.L_x_277) ;  /* 0x0000000000040947 */ /* 0x000fea0003800000 */
[----:B------:R-:W-:Y:S01]  /*9240*/  BPT.TRAP 0x1 ;  /* 0x000000040000795c */ /* 0x000fe20000300000 */
.L_x_277:
[----:B------:R-:W0:Y:S01]  /*9250*/  LDC R13, c[0x0][0x380] ;  /* 0x0000e000ff0d7b82 */ /* 0x000e220000000800 */
[----:B------:R-:W-:Y:S01]  /*9260*/  R2UR UR4, R5 ;  /* 0x00000000050472ca */ /* 0x000fe200000e0000 */
[----:B------:R-:W-:Y:S01]  /*9270*/  ULDC UR20, c[0x0][0x38c] ;  /* 0x0000e30000147ab9 */ /* 0x000fe20000000800 */
[----:B------:R-:W-:Y:S01]  /*9280*/  R2UR UR5, R18 ;  /* 0x00000000120572ca */ /* 0x000fe200000e0000 */
[----:B------:R-:W-:Y:S01]  /*9290*/  UISETP.NE.AND UP0, UPT, UR20, 0x1, UPT ;  /* 0x000000011400788c */ /* 0x000fe2000bf05270 */
[----:B------:R-:W-:Y:S01]  /*92a0*/  R2UR UR17, R12 ;  /* 0x000000000c1172ca */ /* 0x000fe200000e0000 */
[C---:B------:R-:W-:Y:S01]  /*92b0*/  VIADD R12, R10.reuse, 0x1 ;  /* 0x000000010a0c7836 */ /* 0x040fe20000000000 */
[----:B------:R-:W-:Y:S01]  /*92c0*/  R2UR UR18, R10 ;  /* 0x000000000a1272ca */ /* 0x000fe200000e0000 */
[----:B------:R-:W1:Y:S01]  /*92d0*/  LDC.64 R14, c[0x0][0x3b8] ;  /* 0x0000ee00ff0e7b82 */ /* 0x000e620000000a00 */
[----:B------:R-:W-:Y:S01]  /*92e0*/  R2UR UR10, R21 ;  /* 0x00000000150a72ca */ /* 0x000fe200000e0000 */
[----:B------:R-:W-:Y:S01]  /*92f0*/  VIADD R4, R4, 0xffffffff ;  /* 0xffffffff04047836 */ /* 0x000fe20000000000 */
[----:B------:R-:W-:Y:S01]  /*9300*/  R2UR UR16, R6 ;  /* 0x00000000061072ca */ /* 0x000fe200000e0000 */
[----:B------:R-:W-:Y:S01]  /*9310*/  ULDC.64 UR24, c[0x0][0x198] ;  /* 0x0000660000187ab9 */ /* 0x000fe20000000a00 */
[----:B------:R-:W-:Y:S01]  /*9320*/  R2UR UR12, R9 ;  /* 0x00000000090c72ca */ /* 0x000fe200000e0000 */
[----:B------:R-:W-:Y:S01]  /*9330*/  ULDC.64 UR14, c[0x0][0x3b0] ;  /* 0x0000ec00000e7ab9 */ /* 0x000fe20000000a00 */
[----:B------:R-:W-:Y:S01]  /*9340*/  @UP0 ULDC.64 UR8, c[0x0][0x390] ;  /* 0x0000e40000080ab9 */ /* 0x000fe20000000a00 */
[----:B------:R-:W1:Y:S01]  /*9350*/  LDC.64 R16, c[0x0][0x3d8] ;  /* 0x0000f600ff107b82 */ /* 0x000e620000000a00 */
[----:B------:R-:W-:Y:S01]  /*9360*/  R2UR UR11, R19 ;  /* 0x00000000130b72ca */ /* 0x000fe200000e0000 */
[----:B------:R-:W-:Y:S01]  /*9370*/  ULDC.64 UR22, c[0x0][0x3d0] ;  /* 0x0000f40000167ab9 */ /* 0x000fe20000000a00 */
[----:B------:R-:W-:Y:S01]  /*9380*/  R2UR UR13, R8 ;  /* 0x00000000080d72ca */ /* 0x000fe200000e0000 */
[----:B------:R-:W-:Y:S01]  /*9390*/  VIADD R6, R6, 0x1 ;  /* 0x0000000106067836 */ /* 0x000fe20000000000 */
[----:B------:R-:W-:Y:S01]  /*93a0*/  ISETP.GT.AND P5, PT, R4, 0x1, PT ;  /* 0x000000010400780c */ /* 0x000fe20003fa4270 */
[----:B------:R-:W-:Y:S01]  /*93b0*/  USHF.L.U32 UR18, UR18, 0x5, URZ ;  /* 0x0000000512127899 */ /* 0x000fe2000800063f */
[----:B0-----:R-:W-:Y:S01]  /*93c0*/  ISETP.NE.AND P2, PT, R13, 0x1, PT ;  /* 0x000000010d00780c */ /* 0x001fe20003f45270 */
[----:B------:R-:W-:Y:S01]  /*93d0*/  ULEA UR16, UR16, UR10, 0xd ;  /* 0x0000000a10107291 */ /* 0x000fe2000f8e683f */
[C---:B------:R-:W-:Y:S01]  /*93e0*/  ISETP.NE.AND P4, PT, R6.reuse, 0xe, PT ;  /* 0x0000000e0600780c */ /* 0x040fe20003f85270 */
[----:B------:R-:W-:Y:S01]  /*93f0*/  UIADD3 UR17, UR17, 0x38000, URZ ;  /* 0x0003800011117890 */ /* 0x000fe2000fffe03f */
[----:B------:R-:W-:Y:S01]  /*9400*/  UMOV UR26, 0x0 ;  /* 0x00000000001a7882 */ /* 0x000fe20000000000 */
[----:B------:R-:W-:Y:S01]  /*9410*/  UMOV UR27, 0x10000000 ;  /* 0x10000000001b7882 */ /* 0x000fe20000000000 */
[----:B------:R-:W-:Y:S01]  /*9420*/  UMOV UR10, UR18 ;  /* 0x00000012000a7c82 */ /* 0x000fe20008000000 */
[----:B------:R-:W-:-:S06]  /*9430*/  SEL R6, R6, RZ, P4 ;  /* 0x000000ff06067207 */ /* 0x000fcc0002000000 */
[----:B------:R-:W-:Y:S01]  /*9440*/  @P2 IMAD.U32 R11, RZ, RZ, UR4 ;  /* 0x00000004ff0b2e24 */ /* 0x000fe2000f8e00ff */
[----:B------:R-:W-:Y:S01]  /*9450*/  UIADD3 UR4, UP1, UR24, 0xf0, URZ ;  /* 0x000000f018047890 */ /* 0x000fe2000ff3e03f */
[----:B-1----:R-:W-:Y:S01]  /*9460*/  IMAD R10, R8, R15, R17 ;  /* 0x0000000f080a7224 */ /* 0x002fe200078e0211 */
[----:B------:R-:W-:Y:S02]  /*9470*/  UIADD3 UR24, UP2, UR24, 0x1f0, URZ ;  /* 0x000001f018187890 */ /* 0x000fe4000ff5e03f */
[----:B------:R-:W-:Y:S01]  /*9480*/  @P2 R2UR UR5, R11 ;  /* 0x000000000b0522ca */ /* 0x000fe200000e0000 */
[----:B------:R-:W-:Y:S01]  /*9490*/  IMAD R11, R9, R14, R16 ;  /* 0x0000000e090b7224 */ /* 0x000fe200078e0210 */
[----:B------:R-:W-:Y:S01]  /*94a0*/  ISETP.NE.AND P2, PT, R12, R3, PT ;  /* 0x000000030c00720c */ /* 0x000fe20003f45270 */
[----:B------:R-:W0:Y:S03]  /*94b0*/  LDC R14, c[0x0][0x3c8] ;  /* 0x0000f200ff0e7b82 */ /* 0x000e260000000800 */
[----:B------:R-:W-:Y:S01]  /*94c0*/  PRMT R10, R11, 0x40, R10 ;  /* 0x000000400b0a7816 */ /* 0x000fe2000000000a */
[----:B------:R-:W-:-:S06]  /*94d0*/  VIADD R11, R9, 0x1 ;  /* 0x00000001090b7836 */ /* 0x000fcc0000000000 */
[----:B------:R-:W-:Y:S02]  /*94e0*/  UIADD3 UR6, -UR5, URZ, URZ ;  /* 0x0000003f05067290 */ /* 0x000fe4000fffe13f */
[----:B------:R-:W-:Y:S01]  /*94f0*/  UMOV UR21, UR5 ;  /* 0x0000000500157c82 */ /* 0x000fe20008000000 */
[----:B------:R-:W-:-:S03]  /*9500*/  @P2 IMAD.MOV R11, RZ, RZ, R9 ;  /* 0x000000ffff0b2224 */ /* 0x000fc600078e0209 */
[----:B------:R-:W-:Y:S01]  /*9510*/  IMAD R13, R13, UR6, R18 ;  /* 0x000000060d0d7c24 */ /* 0x000fe2000f8e0212 */
[----:B------:R-:W-:Y:S02]  /*9520*/  UIMAD.WIDE.U32 UR6, UR5, UR8, URZ ;  /* 0x00000008050672a5 */ /* 0x000fe4000f8e003f */
[----:B------:R-:W-:Y:S02]  /*9530*/  UIADD3 UR8, UR16, 0x1c000, URZ ;  /* 0x0001c00010087890 */ /* 0x000fe4000fffe03f */
[----:B------:R-:W-:Y:S01]  /*9540*/  @UP0 USHF.R.U32.HI UR21, URZ, UR9, UR7 ;  /* 0x000000093f150299 */ /* 0x000fe20008011607 */
[----:B------:R-:W-:Y:S01]  /*9550*/  R2UR UR19, R13 ;  /* 0x000000000d1372ca */ /* 0x000fe200000e0000 */
[----:B------:R-:W-:Y:S01]  /*9560*/  VIADD R13, R8, 0x1 ;  /* 0x00000001080d7836 */ /* 0x000fe20000000000 */
[----:B------:R-:W-:Y:S01]  /*9570*/  R2UR UR7, R10 ;  /* 0x000000000a0772ca */ /* 0x000fe200000e0000 */
[----:B------:R-:W-:Y:S01]  /*9580*/  UIADD3 UR6, -UR21, URZ, URZ ;  /* 0x0000003f15067290 */ /* 0x000fe2000fffe13f */
[C---:B0-----:R-:W-:Y:S01]  /*9590*/  ISETP.NE.AND P3, PT, R11.reuse, R14, PT ;  /* 0x0000000e0b00720c */ /* 0x041fe20003f65270 */
[----:B------:R-:W-:Y:S01]  /*95a0*/  UMOV UR9, UR17 ;  /* 0x0000001100097c82 */ /* 0x000fe20008000000 */
[----:B------:R-:W-:Y:S01]  /*95b0*/  SEL R10, RZ, 0x1, P4 ;  /* 0x00000001ff0a7807 */ /* 0x000fe20002000000 */
[----:B------:R-:W-:Y:S01]  /*95c0*/  UIMAD UR20, UR20, UR6, UR5 ;  /* 0x00000006141472a4 */ /* 0x000fe2000f8e0205 */
[----:B------:R-:W-:Y:S01]  /*95d0*/  SEL R9, R11, RZ, P3 ;  /* 0x000000ff0b097207 */ /* 0x000fe20001800000 */
[----:B------:R-:W-:Y:S01]  /*95e0*/  UIADD3.X UR5, URZ, UR25, URZ, UP1, !UPT ;  /* 0x000000193f057290 */ /* 0x000fe20008ffe43f */
[----:B------:R-:W-:Y:S01]  /*95f0*/  LOP3.LUT R7, R7, R10, RZ, 0x3c, !PT ;  /* 0x0000000a07077212 */ /* 0x000fe200078e3cff */
[----:B------:R-:W-:Y:S01]  /*9600*/  UIMAD UR20, UR20, UR15, UR23 ;  /* 0x0000000f141472a4 */ /* 0x000fe2000f8e0217 */
[----:B------:R-:W-:Y:S01]  /*9610*/  SEL R10, R12, RZ, P2 ;  /* 0x000000ff0c0a7207 */ /* 0x000fe20001000000 */
[----:B------:R-:W-:-:S02]  /*9620*/  UIMAD UR19, UR19, UR14, UR22 ;  /* 0x0000000e131372a4 */ /* 0x000fc4000f8e0216 */
[----:B------:R-:W-:Y:S02]  /*9630*/  UPRMT UR6, UR7, 0x5410, URZ ;  /* 0x0000541007067896 */ /* 0x000fe4000800003f */
[----:B------:R-:W-:Y:S01]  /*9640*/  UIADD3.X UR25, URZ, UR25, URZ, UP2, !UPT ;  /* 0x000000193f197290 */ /* 0x000fe200097fe43f */
[----:B------:R-:W-:-:S04]  /*9650*/  @P3 IMAD.MOV R13, RZ, RZ, R8 ;  /* 0x000000ffff0d3224 */ /* 0x000fc800078e0208 */
[----:B------:R-:W-:Y:S02]  /*9660*/  IMAD.MOV.U32 R8, RZ, RZ, R13 ;  /* 0x000000ffff087224 */ /* 0x000fe400078e000d */
[----:B------:R2:W-:Y:S02]  /*9670*/  UTMALDG.4D.IM2COL [UR16], [UR4], UR6 ;  /* 0x00000010040073b4 */ /* 0x0005e40008058006 */
[----:B------:R2:W-:Y:S02]  /*9680*/  UTMALDG.4D [UR8], [UR24], desc[UR26] ;  /* 0x00001a08180075b4 */ /* 0x0005e40008019000 */
[----:B--2---:R-:W-:Y:S05]  /*9690*/  @P5 BRA `(.L_x_278) ;  /* 0xfffffff800a85947 */ /* 0x004fea000383ffff */
.L_x_274:
[----:B------:R-:W-:Y:S05]  /*96a0*/  BSYNC B0 ;  /* 0x0000000000007941 */ /* 0x000fea0003800000 */
.L_x_273:
[----:B------:R-:W-:Y:S01]  /*96b0*/  ISETP.GE.U32.AND P0, PT, R2, 0xe, PT ;  /* 0x0000000e0200780c */ /* 0x000fe20003f06070 */
[----:B------:R-:W-:-:S12]  /*96c0*/  IMAD.MOV.U32 R3, RZ, RZ, 0x1 ;  /* 0x00000001ff037424 */ /* 0x000fd800078e00ff */
[----:B------:R-:W-:Y:S05]  /*96d0*/  @!P0 BRA `(.L_x_279) ;  /* 0x00000000001c8947 */ /* 0x000fea0003800000 */
[----:B------:R-:W-:-:S05]  /*96e0*/  SHF.R.U32.HI R4, RZ, 0x1, R2 ;  /* 0x00000001ff047819 */ /* 0x000fca0000011602 */
[----:B------:R-:W-:-:S05]  /*96f0*/  IMAD.WIDE.U32 R4, R4, -0x6db6db6d, RZ ;  /* 0x9249249304047825 */ /* 0x000fca00078e00ff */
[----:B------:R-:W-:-:S04]  /*9700*/  SHF.R.U32.HI R3, RZ, 0x2, R5 ;  /* 0x00000002ff037819 */ /* 0x000fc80000011605 */
[----:B------:R-:W-:-:S04]  /*9710*/  LOP3.LUT R3, R3, 0x1, RZ, 0xc0, !PT ;  /* 0x0000000103037812 */ /* 0x000fc800078ec0ff */
[----:B------:R-:W-:-:S04]  /*9720*/  ISETP.NE.U32.AND P0, PT, R3, 0x1, PT ;  /* 0x000000010300780c */ /* 0x000fc80003f05070 */
[----:B------:R-:W-:-:S04]  /*9730*/  ISETP.NE.U32.AND.EX P0, PT, RZ, RZ, PT, P0 ;  /* 0x000000ffff00720c */ /* 0x000fc80003f05100 */
[----:B------:R-:W-:-:S09]  /*9740*/  SEL R3, RZ, 0x1, !P0 ;  /* 0x00000001ff037807 */ /* 0x000fd20004000000 */
.L_x_279:
[----:B------:R-:W-:Y:S05]  /*9750*/  WARPSYNC.ALL ;  /* 0x0000000000007948 */ /* 0x000fea0003800000 */
[----:B------:R-:W-:-:S13]  /*9760*/  ELECT P0, URZ, PT ;  /* 0x00000000003f782f */ /* 0x000fda0003800000 */
[----:B------:R-:W-:Y:S05]  /*9770*/  @!P0 EXIT ;  /* 0x000000000000894d */ /* 0x000fea0003800000 */
[----:B------:R-:W-:-:S04]  /*9780*/  LOP3.LUT R0, R0, 0x2, RZ, 0xfc, !PT ;  /* 0x0000000200007812 */ /* 0x000fc800078efcff */
[----:B------:R-:W-:-:S13]  /*9790*/  ISETP.NE.AND P0, PT, R0, 0x3, PT ;  /* 0x000000030000780c */ /* 0x000fda0003f05270 */
[----:B------:R-:W-:Y:S05]  /*97a0*/  @!P0 BRA `(.L_x_280) ;  /* 0x0000000000048947 */ /* 0x000fea0003800000 */
[----:B------:R-:W-:Y:S01]  /*97b0*/  BPT.TRAP 0x1 ;  /* 0x000000040000795c */ /* 0x000fe20000300000 */
.L_x_280:
[----:B------:R-:W2:Y:S01]  /*97c0*/  S2R R7, SR_CgaCtaId ;  /* 0x0000000000077919 */ /* 0x000ea20000008800 */
[----:B------:R-:W-:Y:S02]  /*97d0*/  SHF.R.U32.HI R4, RZ, 0x1, R2 ;  /* 0x00000001ff047819 */ /* 0x000fe40000011602 */
[----:B------:R-:W-:-:S03]  /*97e0*/  MOV R0, 0x400 ;  /* 0x0000040000007802 */ /* 0x000fc60000000f00 */
[----:B------:R-:W-:-:S05]  /*97f0*/  IMAD.WIDE.U32 R4, R4, -0x6db6db6d, RZ ;  /* 0x9249249304047825 */ /* 0x000fca00078e00ff */
[----:B------:R-:W-:-:S05]  /*9800*/  SHF.R.U32.HI R5, RZ, 0x2, R5 ;  /* 0x00000002ff057819 */ /* 0x000fca0000011605 */
[----:B------:R-:W-:Y:S01]  /*9810*/  IMAD R2, R5, -0xe, R2 ;  /* 0xfffffff205027824 */ /* 0x000fe200078e0202 */
[----:B--2---:R-:W-:Y:S02]  /*9820*/  LEA R0, R7, R0, 0x18 ;  /* 0x0000000007007211 */ /* 0x004fe400078ec0ff */
[----:B------:R-:W-:-:S03]  /*9830*/  SHF.L.U32 R7, R3, 0x1f, RZ ;  /* 0x0000001f03077819 */ /* 0x000fc600000006ff */
[----:B------:R-:W-:-:S04]  /*9840*/  VIADD R5, R0, 0x38070 ;  /* 0x0003807000057836 */ /* 0x000fc80000000000 */
[----:B------:R-:W-:-:S07]  /*9850*/  IMAD R0, R2, 0x8, R5 ;  /* 0x0000000802007824 */ /* 0x000fce00078e0205 */
.L_x_281:
[----:B--2---:R2:W3:Y:S02]  /*9860*/  SYNCS.PHASECHK.TRANS64.TRYWAIT P0, [R0+URZ], R7 ;  /* 0x00000007000075a7 */ /* 0x0044e4000800017f */
[----:B---3--:R-:W-:Y:S05]  /*9870*/  @!P0 NANOSLEEP.SYNCS 0x989680 ;  /* 0x009896800000895d */ /* 0x008fea0003900000 */
[----:B------:R-:W3:Y:S02]  /*9880*/  @!P0 SYNCS.PHASECHK.TRANS64 P0, [R0+URZ], R7 ;  /* 0x00000007000085a7 */ /* 0x000ee4000800007f */
[----:B---3--:R-:W-:Y:S05]  /*9890*/  @!P0 BRA `(.L_x_281) ;  /* 0xfffffffc00f08947 */ /* 0x008fea000383ffff */
[----:B------:R-:W-:-:S05]  /*98a0*/  VIADD R2, R2, 0x1 ;  /* 0x0000000102027836 */ /* 0x000fca0000000000 */
[----:B------:R-:W-:-:S04]  /*98b0*/  ISETP.NE.AND P0, PT, R2, 0xe, PT ;  /* 0x0000000e0200780c */ /* 0x000fc80003f05270 */
[----:B--2---:R-:W-:Y:S02]  /*98c0*/  SEL R0, RZ, 0x1, P0 ;  /* 0x00000001ff007807 */ /* 0x004fe40000000000 */
[----:B------:R-:W-:Y:S02]  /*98d0*/  SEL R2, R2, RZ, P0 ;  /* 0x000000ff02027207 */ /* 0x000fe40000000000 */
[----:B------:R-:W-:-:S03]  /*98e0*/  LOP3.LUT R7, R3, R0, RZ, 0x3c, !PT ;  /* 0x0000000003077212 */ /* 0x000fc600078e3cff */
[----:B------:R-:W-:Y:S01]  /*98f0*/  IMAD R0, R2, 0x8, R5 ;  /* 0x0000000802007824 */ /* 0x000fe200078e0205 */
[----:B------:R-:W-:-:S07]  /*9900*/  SHF.L.U32 R3, R7, 0x1f, RZ ;  /* 0x0000001f07037819 */ /* 0x000fce00000006ff */
.L_x_282:
        /* <DEDUP_REMOVED lines=11> */
.L_x_283:
        /* <DEDUP_REMOVED lines=11> */
.L_x_284:
        /* <DEDUP_REMOVED lines=11> */
.L_x_285:
        /* <DEDUP_REMOVED lines=11> */
.L_x_286:
        /* <DEDUP_REMOVED lines=11> */
.L_x_287:
        /* <DEDUP_REMOVED lines=11> */
.L_x_288:
        /* <DEDUP_REMOVED lines=11> */
.L_x_289:
        /* <DEDUP_REMOVED lines=11> */
.L_x_290:
        /* <DEDUP_REMOVED lines=11> */
.L_x_291:
        /* <DEDUP_REMOVED lines=11> */
.L_x_292:
        /* <DEDUP_REMOVED lines=11> */
.L_x_293:
        /* <DEDUP_REMOVED lines=11> */
.L_x_294:
[----:B--2---:R2:W3:Y:S02]  /*a150*/  SYNCS.PHASECHK.TRANS64.TRYWAIT P0, [R2+URZ], R3 ;  /* 0x00000003020075a7 */ /* 0x0044e4000800017f */
[----:B---3--:R-:W-:Y:S05]  /*a160*/  @!P0 NANOSLEEP.SYNCS 0x989680 ;  /* 0x009896800000895d */ /* 0x008fea0003900000 */
[----:B------:R-:W3:Y:S02]  /*a170*/  @!P0 SYNCS.PHASECHK.TRANS64 P0, [R2+URZ], R3 ;  /* 0x00000003020085a7 */ /* 0x000ee4000800007f */
[----:B---3--:R-:W-:Y:S05]  /*a180*/  @P0 EXIT ;  /* 0x000000000000094d */ /* 0x008fea0003800000 */
[----:B------:R-:W-:Y:S05]  /*a190*/  BRA `(.L_x_294) ;  /* 0xfffffffc00ec7947 */ /* 0x000fea000383ffff */
.L_x_295:
[----:B------:R-:W-:-:S00]  /*a1a0*/  BRA `(.L_x_295) ;  /* 0xfffffffc00fc7947 */ /* 0x000fc0000383ffff */
[----:B------:R-:W-:-:S00]  /*a1b0*/  NOP ;  /* 0x0000000000007918 */ /* 0x000fc00000000000 */
        /* <DEDUP_REMOVED lines=12> */
.L_x_296:


//--------------------- .nv.shared._ZN7cutlass13device_kernelINS_4conv6kernel13ConvUniversalINS1_16ConvProblemShapeILNS1_8OperatorE0ELi2EEENS1_10collective14CollectiveConvINS1_46MainloopSm90TmaGmmaWarpSpecializedImplicitGemmILS5_0ELi14ELi2EN4cute5tupleIJNSA_1CILi1EEESD_SD_EEENS1_36KernelImplicitTmaWarpSpecializedSm90ELi1EEENSB_IJNSC_ILi128EEESH_NSB_IJNSC_ILi32EEEEEEEEENS_6half_tESL_NSA_8TiledMMAINSA_8MMA_AtomIJNSA_4SM904GMMA26MMA_64x128x16_F32F16F16_SSILNSP_5MajorE0ELSR_0ELNSP_7ScaleInE1ELSS_1EEEEEENSA_6LayoutISE_NSB_IJNSC_ILi0EEESW_SW_EEEEENSB_IJNSA_10UnderscoreESZ_SZ_EEEEENS7_6detail26Sm90ImplicitGemmTileTraitsINSA_20SM90_TMA_LOAD_IM2COLENSA_14ComposedLayoutINSA_7SwizzleILi2ELi4ELi3EEENSA_18smem_ptr_flag_bitsILi16EEENSV_INSB_IJNSB_IJNSC_ILi8EEENSC_ILi16EEEEEENSB_IJSI_SD_EEENSB_IJSD_NSC_ILi14EEEEEEEEENSB_IJNSB_IJSI_NSC_ILi256EEEEEENSB_IJSD_SW_EEENSB_IJSW_NSC_ILi4096EEEEEEEEEEEEEvEENS13_INSA_13SM90_TMA_LOADES1O_vEEEENS_8epilogue10collective6detail29Sm90TmaWarpSpecializedAdapterINS1U_15DefaultEpilogueISL_NSB_IJNSB_IJlllEEESD_SW_EEES1Z_NS1T_6thread17LinearCombinationISL_Li1EffLNS20_9ScaleType4KindE0ELNS_15FloatRoundStyleE2ESL_EENS_4gemm15EpilogueDefaultEEEEEvvEEEEvNT_6ParamsE --------------------------
	.section	.nv.shared._ZN7cutlass13device_kernelINS_4conv6kernel13ConvUniversalINS1_16ConvProblemShapeILNS1_8OperatorE0ELi2EEENS1_10collective14CollectiveConvINS1_46MainloopSm90TmaGmmaWarpSpecializedImplicitGemmILS5_0ELi14ELi2EN4cute5tupleIJNSA_1CILi1EEESD_SD_EEENS1_36KernelImplicitTmaWarpSpecializedSm90ELi1EEENSB_IJNSC_ILi128EEESH_NSB_IJNSC_ILi32EEEEEEEEENS_6half_tESL_NSA_8TiledMMAINSA_8MMA_AtomIJNSA_4SM904GMMA26MMA_64x128x16_F32F16F16_SSILNSP_5MajorE0ELSR_0ELNSP_7ScaleInE1ELSS_1EEEEEENSA_6LayoutISE_NSB_IJNSC_ILi0EEESW_SW_EEEEENSB_IJNSA_10UnderscoreESZ_SZ_EEEEENS7_6detail26Sm90ImplicitGemmTileTraitsINSA_20SM90_TMA_LOAD_IM2COLENSA_14ComposedLayoutINSA_7SwizzleILi2ELi4ELi3EEENSA_18smem_ptr_flag_bitsILi16EEENSV_INSB_IJNSB_IJNSC_ILi8EEENSC_ILi16EEEEEENSB_IJSI_SD_EEENSB_IJSD_NSC_ILi14EEEEEEEEENSB_IJNSB_IJSI_NSC_ILi256EEEEEENSB_IJSD_SW_EEENSB_IJSW_NSC_ILi4096EEEEEEEEEEEEEvEENS13_INSA_13SM90_TMA_LOADES1O_vEEEENS_8epilogue10collective6detail29Sm90TmaWarpSpecializedAdapterINS1U_15DefaultEpilogueISL_NSB_IJNSB_IJlllEEESD_SW_EEES1Z_NS1T_6thread17LinearCombinationISL_Li1EffLNS20_9ScaleType4KindE0ELNS_15FloatRoundStyleE2ESL_EENS_4gemm15EpilogueDefaultEEEEEvvEEEEvNT_6ParamsE,"aw",@nobits
	.sectionflags	@""
	.align	16
	.zero		1024


//--------------------- .nv.shared.reserved.0     --------------------------
	.section	.nv.shared.reserved.0,"aw",@nobits
	.weak		__nv_reservedSMEM_offset_0_alias
	.size		__nv_reservedSMEM_offset_0_alias, 0, 0
	.other		__nv_reservedSMEM_offset_0_alias,@"STO_CUDA_RESERVED_SHARED STV_DEFAULT"
__nv_reservedSMEM_offset_0_alias:
	.zero		0


//--------------------- .nv.global                --------------------------
	.section	.nv.global,"aw",@nobits
.nv.global:
	.type		_ZN39_INTERNAL_b762c6b5_4_k_cu_9e408b68_25764cute1_E,@object
	.size		_ZN39_INTERNAL_b762c6b5_4_k_cu_9e408b68_25764cute1_E,(_ZN39_INTERNAL_b762c6b5_4_k_cu_9e408b68_25764cuda3std3__45__cpo6cbeginE - _ZN39_INTERNAL_b762c6b5_4_k_cu_9e408b68_25764cute1_E)
_ZN39_INTERNAL_b762c6b5_4_k_cu_9e408b68_25764cute1_E:
	.zero		1
	.type		_ZN39_INTERNAL_b762c6b5_4_k_cu_9e408b68_25764cuda3std3__45__cpo6cbeginE,@object
	.size		_ZN39_INTERNAL_b762c6b5_4_k_cu_9e408b68_25764cuda3std3__45__cpo6cbeginE,(_ZN39_INTERNAL_b762c6b5_4_k_cu_9e408b68_25764cuda3std3__48in_placeE - _ZN39_INTERNAL_b762c6b5_4_k_cu_9e408b68_25764cuda3std3__45__cpo6cbeginE)
_ZN39_INTERNAL_b762c6b5_4_k_cu_9e408b68_25764cuda3std3__45__cpo6cbeginE:
	.zero		1
	.type		_ZN39_INTERNAL_b762c6b5_4_k_cu_9e408b68_25764cuda3std3__48in_placeE,@object
	.size		_ZN39_INTERNAL_b762c6b5_4_k_cu_9e408b68_25764cuda3std3__48in_placeE,(_ZN39_INTERNAL_b762c6b5_4_k_cu_9e408b68_25764cuda3std6ranges3__45__cpo9iter_moveE - _ZN39_INTERNAL_b762c6b5_4_k_cu_9e408b68_25764cuda3std3__48in_placeE)
_ZN39_INTERNAL_b762c6b5_4_k_cu_9e408b68_25764cuda3std3__48in_placeE:
	.zero		1
	.type		_ZN39_INTERNAL_b762c6b5_4_k_cu_9e408b68_25764cuda3std6ranges3__45__cpo9iter_moveE,@object
	.size		_ZN39_INTERNAL_b762c6b5_4_k_cu_9e408b68_25764cuda3std6ranges3__45__cpo9iter_moveE,(_ZN39_INTERNAL_b762c6b5_4_k_cu_9e408b68_25764cuda3std3__45__cpo5beginE - _ZN39_INTERNAL_b762c6b5_4_k_cu_9e408b68_25764cuda3std6ranges3__45__cpo9iter_moveE)
_ZN39_INTERNAL_b762c6b5_4_k_cu_9e408b68_25764cuda3std6ranges3__45__cpo9iter_moveE:
	.zero		1
	.type		_ZN39_INTERNAL_b762c6b5_4_k_cu_9e408b68_25764cuda3std3__45__cpo5beginE,@object
	.size		_ZN39_INTERNAL_b762c6b5_4_k_cu_9e408b68_25764cuda3std3__45__cpo5beginE,(_ZN39_INTERNAL_b762c6b5_4_k_cu_9e408b68_25764cuda3std3__441_GLOBAL__N__b762c6b5_4_k_cu_9e408b68_25766ignoreE - _ZN39_INTERNAL_b762c6b5_4_k_cu_9e408b68_25764cuda3std3__45__cpo5beginE)
_ZN39_INTERNAL_b762c6b5_4_k_cu_9e408b68_25764cuda3std3__45__cpo5beginE:
	.zero		1
	.type		_ZN39_INTERNAL_b762c6b5_4_k_cu_9e408b68_25764cuda3std3__441_GLOBAL__N__b762c6b5_4_k_cu_9e408b68_25766ignoreE,@object
	.size		_ZN39_INTERNAL_b762c6b5_4_k_cu_9e408b68_25764cuda3std3__441_GLOBAL__N__b762c6b5_4_k_cu_9e408b68_25766ignoreE,(_ZN39_INTERNAL_b762c6b5_4_k_cu_9e408b68_25764cute7productE - _ZN39_INTERNAL_b762c6b5_4_k_cu_9e408b68_25764cuda3std3__441_GLOBAL__N__b762c6b5_4_k_cu_9e408b68_25766ignoreE)
_ZN39_INTERNAL_b762c6b5_4_k_cu_9e408b68_25764cuda3std3__441_GLOBAL__N__b762c6b5_4_k_cu_9e408b68_25766ignoreE:
	.zero		1
	.type		_ZN39_INTERNAL_b762c6b5_4_k_cu_9e408b68_25764cute7productE,@object
	.size		_ZN39_INTERNAL_b762c6b5_4_k_cu_9e408b68_25764cute7productE,(_ZN39_INTERNAL_b762c6b5_4_k_cu_9e408b68_25764cuda3std3__45__cpo3endE - _ZN39_INTERNAL_b762c6b5_4_k_cu_9e408b68_25764cute7productE)
_ZN39_INTERNAL_b762c6b5_4_k_cu_9e408b68_25764cute7productE:
	.zero		1
	.type		_ZN39_INTERNAL_b762c6b5_4_k_cu_9e408b68_25764cuda3std3__45__cpo3endE,@object
	.size		_ZN39_INTERNAL_b762c6b5_4_k_cu_9e408b68_25764cuda3std3__45__cpo3endE,(_ZN39_INTERNAL_b762c6b5_4_k_cu_9e408b68_25764cuda3std3__419piecewise_constructE - _ZN39_INTERNAL_b762c6b5_4_k_cu_9e408b68_25764cuda3std3__45__cpo3endE)
_ZN39_INTERNAL_b762c6b5_4_k_cu_9e408b68_25764cuda3std3__45__cpo3endE:
	.zero		1
	.type		_ZN39_INTERNAL_b762c6b5_4_k_cu_9e408b68_25764cuda3std3__419piecewise_constructE,@object
	.size		_ZN39_INTERNAL_b762c6b5_4_k_cu_9e408b68_25764cuda3std3__419piecewise_constructE,(_ZN39_INTERNAL_b762c6b5_4_k_cu_9e408b68_25764cuda3std3__45__cpo4cendE - _ZN39_INTERNAL_b762c6b5_4_k_cu_9e408b68_25764cuda3std3__419piecewise_constructE)
_ZN39_INTERNAL_b762c6b5_4_k_cu_9e408b68_25764cuda3std3__419piecewise_constructE:
	.zero		1
	.type		_ZN39_INTERNAL_b762c6b5_4_k_cu_9e408b68_25764cuda3std3__45__cpo4cendE,@object
	.size		_ZN39_INTERNAL_b762c6b5_4_k_cu_9e408b68_25764cuda3std3__45__cpo4cendE,(_ZN39_INTERNAL_b762c6b5_4_k_cu_9e408b68_25764cuda3std6ranges3__45__cpo4swapE - _ZN39_INTERNAL_b762c6b5_4_k_cu_9e408b68_25764cuda3std3__45__cpo4cendE)
_ZN39_INTERNAL_b762c6b5_4_k_cu_9e408b68_25764cuda3std3__45__cpo4cendE:
	.zero		1
	.type		_ZN39_INTERNAL_b762c6b5_4_k_cu_9e408b68_25764cuda3std6ranges3__45__cpo4swapE,@object
	.size		_ZN39_INTERNAL_b762c6b5_4_k_cu_9e408b68_25764cuda3std6ranges3__45__cpo4swapE,(.L_7 - _ZN39_INTERNAL_b762c6b5_4_k_cu_9e408b68_25764cuda3std6ranges3__45__cpo4swapE)
_ZN39_INTERNAL_b762c6b5_4_k_cu_9e408b68_25764cuda3std6ranges3__45__cpo4swapE:
	.zero		1
.L_7:


//--------------------- .nv.constant0._ZN7cutlass13device_kernelINS_4conv6kernel13ConvUniversalINS1_16ConvProblemShapeILNS1_8OperatorE0ELi2EEENS1_10collective14CollectiveConvINS1_46MainloopSm90TmaGmmaWarpSpecializedImplicitGemmILS5_0ELi14ELi2EN4cute5tupleIJNSA_1CILi1EEESD_SD_EEENS1_36KernelImplicitTmaWarpSpecializedSm90ELi1EEENSB_IJNSC_ILi128EEESH_NSB_IJNSC_ILi32EEEEEEEEENS_6half_tESL_NSA_8TiledMMAINSA_8MMA_AtomIJNSA_4SM904GMMA26MMA_64x128x16_F32F16F16_SSILNSP_5MajorE0ELSR_0ELNSP_7ScaleInE1ELSS_1EEEEEENSA_6LayoutISE_NSB_IJNSC_ILi0EEESW_SW_EEEEENSB_IJNSA_10UnderscoreESZ_SZ_EEEEENS7_6detail26Sm90ImplicitGemmTileTraitsINSA_20SM90_TMA_LOAD_IM2COLENSA_14ComposedLayoutINSA_7SwizzleILi2ELi4ELi3EEENSA_18smem_ptr_flag_bitsILi16EEENSV_INSB_IJNSB_IJNSC_ILi8EEENSC_ILi16EEEEEENSB_IJSI_SD_EEENSB_IJSD_NSC_ILi14EEEEEEEEENSB_IJNSB_IJSI_NSC_ILi256EEEEEENSB_IJSD_SW_EEENSB_IJSW_NSC_ILi4096EEEEEEEEEEEEEvEENS13_INSA_13SM90_TMA_LOADES1O_vEEEENS_8epilogue10collective6detail29Sm90TmaWarpSpecializedAdapterINS1U_15DefaultEpilogueISL_NSB_IJNSB_IJlllEEESD_SW_EEES1Z_NS1T_6thread17LinearCombinationISL_Li1EffLNS20_9ScaleType4KindE0ELNS_15FloatRoundStyleE2ESL_EENS_4gemm15EpilogueDefaultEEEEEvvEEEEvNT_6ParamsE --------------------------
	.section	.nv.constant0._ZN7cutlass13device_kernelINS_4conv6kernel13ConvUniversalINS1_16ConvProblemShapeILNS1_8OperatorE0ELi2EEENS1_10collective14CollectiveConvINS1_46MainloopSm90TmaGmmaWarpSpecializedImplicitGemmILS5_0ELi14ELi2EN4cute5tupleIJNSA_1CILi1EEESD_SD_EEENS1_36KernelImplicitTmaWarpSpecializedSm90ELi1EEENSB_IJNSC_ILi128EEESH_NSB_IJNSC_ILi32EEEEEEEEENS_6half_tESL_NSA_8TiledMMAINSA_8MMA_AtomIJNSA_4SM904GMMA26MMA_64x128x16_F32F16F16_SSILNSP_5MajorE0ELSR_0ELNSP_7ScaleInE1ELSS_1EEEEEENSA_6LayoutISE_NSB_IJNSC_ILi0EEESW_SW_EEEEENSB_IJNSA_10UnderscoreESZ_SZ_EEEEENS7_6detail26Sm90ImplicitGemmTileTraitsINSA_20SM90_TMA_LOAD_IM2COLENSA_14ComposedLayoutINSA_7SwizzleILi2ELi4ELi3EEENSA_18smem_ptr_flag_bitsILi16EEENSV_INSB_IJNSB_IJNSC_ILi8EEENSC_ILi16EEEEEENSB_IJSI_SD_EEENSB_IJSD_NSC_ILi14EEEEEEEEENSB_IJNSB_IJSI_NSC_ILi256EEEEEENSB_IJSD_SW_EEENSB_IJSW_NSC_ILi4096EEEEEEEEEEEEEvEENS13_INSA_13SM90_TMA_LOADES1O_vEEEENS_8epilogue10collective6detail29Sm90TmaWarpSpecializedAdapterINS1U_15DefaultEpilogueISL_NSB_IJNSB_IJlllEEESD_SW_EEES1Z_NS1T_6thread17LinearCombinationISL_Li1EffLNS20_9ScaleType4KindE0ELNS_15FloatRoundStyleE2ESL_EENS_4gemm15EpilogueDefaultEEEEEvvEEEEvNT_6ParamsE,"a",@progbits
	.sectionflags	@""
	.align	4
.nv.constant0._ZN7cutlass13device_kernelINS_4conv6kernel13ConvUniversalINS1_16ConvProblemShapeILNS1_8OperatorE0ELi2EEENS1_10collective14CollectiveConvINS1_46MainloopSm90TmaGmmaWarpSpecializedImplicitGemmILS5_0ELi14ELi2EN4cute5tupleIJNSA_1CILi1EEESD_SD_EEENS1_36KernelImplicitTmaWarpSpecializedSm90ELi1EEENSB_IJNSC_ILi128EEESH_NSB_IJNSC_ILi32EEEEEEEEENS_6half_tESL_NSA_8TiledMMAINSA_8MMA_AtomIJNSA_4SM904GMMA26MMA_64x128x16_F32F16F16_SSILNSP_5MajorE0ELSR_0ELNSP_7ScaleInE1ELSS_1EEEEEENSA_6LayoutISE_NSB_IJNSC_ILi0EEESW_SW_EEEEENSB_IJNSA_10UnderscoreESZ_SZ_EEEEENS7_6detail26Sm90ImplicitGemmTileTraitsINSA_20SM90_TMA_LOAD_IM2COLENSA_14ComposedLayoutINSA_7SwizzleILi2ELi4ELi3EEENSA_18smem_ptr_flag_bitsILi16EEENSV_INSB_IJNSB_IJNSC_ILi8EEENSC_ILi16EEEEEENSB_IJSI_SD_EEENSB_IJSD_NSC_ILi14EEEEEEEEENSB_IJNSB_IJSI_NSC_ILi256EEEEEENSB_IJSD_SW_EEENSB_IJSW_NSC_ILi4096EEEEEEEEEEEEEvEENS13_INSA_13SM90_TMA_LOADES1O_vEEEENS_8epilogue10collective6detail29Sm90TmaWarpSpecializedAdapterINS1U_15DefaultEpilogueISL_NSB_IJNSB_IJlllEEESD_SW_EEES1Z_NS1T_6thread17LinearCombinationISL_Li1EffLNS20_9ScaleType4KindE0ELNS_15FloatRoundStyleE2ESL_EENS_4gemm15EpilogueDefaultEEEEEvvEEEEvNT_6ParamsE:
	.zero		1536


//--------------------- SYMBOLS --------------------------

	.type		.nv.reservedSmem.offset0,@object
	.size		.nv.reservedSmem.offset0,0x4
